	.target	sm_100a

	.elftype	@"ET_EXEC"


//--------------------- .note.nv.tkinfo           --------------------------
	.section	.note.nv.tkinfo,"",@"SHT_NOTE"
	.sectionflags	@"SHF_NOTE_NV_TKINFO"
	.tkinfo
        /*0018*/ 	.word	0x00000002
        /*0030*/ 	.string	""
        /*0030*/ 	.string	"ptxas"
        /*0030*/ 	.string	"Cuda compilation tools, release 13.0, V13.0.88"
        /*0030*/ 	.string	"Build cuda_13.0.r13.0/compiler.36424714_0"
        /*0030*/ 	.string	"-arch sm_100a -m 64 "



//--------------------- .note.nv.cuinfo           --------------------------
	.section	.note.nv.cuinfo,"",@"SHT_NOTE"
	.sectionflags	@"SHF_NOTE_NV_CUINFO"
        /*0018*/ 	.short	0x0002
        /*001a*/ 	.short	0x0064
        /*001c*/ 	.short	0x0082
	.zero		2


//--------------------- .nv.info                  --------------------------
	.section	.nv.info,"",@"SHT_CUDA_INFO"
	.align	4


	//----- nvinfo : EIATTR_REGCOUNT
	.align		4
        /*0000*/ 	.byte	0x04, 0x2f
        /*0002*/ 	.short	(.L_19 - .L_18)
	.align		4
.L_18:
        /*0004*/ 	.word	index@(_ZN7cutlass13device_kernelINS_4gemm6kernel13GemmUniversalIN4cute5tupleIJiiiiEEENS1_10collective13CollectiveMmaINS1_35MainloopSm100TmaUmmaWarpSpecializedILi16ELi2ELi4ENS5_IJNS4_1CILi1EEENSA_ILi2EEESB_EEEEENS5_IJNSA_ILi128EEENSA_ILi64EEENSA_ILi32EEEEEENS_10bfloat16_tENS5_IJlSB_lEEESJ_SK_NS4_8TiledMMAINS4_8MMA_AtomIJNS4_20SM100_MMA_F16BF16_SSISJ_SJ_fLi128ELi64ELNS4_4UMMA5MajorE0ELSP_0ELNSO_7ScaleInE0ELSQ_0EEEEEENS4_6LayoutINS5_IJSB_SB_SB_EEENS5_IJNSA_ILi0EEESV_SV_EEEEENS5_IJNS4_10UnderscoreESY_SY_EEEEENS4_23SM90_TMA_LOAD_MULTICASTENS4_14ComposedLayoutINS4_7SwizzleILi2ELi4ELi3EEENS4_18smem_ptr_flag_bitsILi16EEENST_INS5_IJNSA_ILi8EEESH_EEENS5_IJSH_SB_EEEEEEEvNS4_8identityENS4_13SM90_TMA_LOADES1B_vS1C_EENS_8epilogue10collective18CollectiveEpilogueINS1F_23Sm100TmaWarpSpecializedILi3ELi2ELi32ELb1ELb0EEEJSI_NS5_IJNST_ISF_SB_EENST_ISH_SB_EEEEESJ_SK_SJ_SK_NS1F_6fusion15FusionCallbacksIS1J_NS1N_17LinearCombinationISJ_fSJ_fLNS_15FloatRoundStyleE2EEESI_S1M_JEEENS4_5SM1004TMEM4LOAD26SM100_TMEM_LOAD_32dp32b32xES1D_S1B_NS4_39AutoVectorizingCopyWithAssumedAlignmentILi128EEENS4_14SM90_TMA_STOREES1B_S1Y_S1Y_EEEvvEEEEvNT_6ParamsE)
        /*0008*/ 	.word	0x00000077


	//----- nvinfo : EIATTR_FRAME_SIZE
	.align		4
.L_19:
        /*000c*/ 	.byte	0x04, 0x11
        /*000e*/ 	.short	(.L_21 - .L_20)
	.align		4
.L_20:
        /*0010*/ 	.word	index@($__internal_2_$__cuda_sm10x_tcgen05_guardrail_trap_unallocated_columns_being_dealloced)
        /*0014*/ 	.word	0x00000000


	//----- nvinfo : EIATTR_FRAME_SIZE
	.align		4
.L_21:
        /*0018*/ 	.byte	0x04, 0x11
        /*001a*/ 	.short	(.L_23 - .L_22)
	.align		4
.L_22:
        /*001c*/ 	.word	index@($__internal_1_$__cuda_sm10x_tcgen05_guardrail_trap_phase_invalid_during_alloc)
        /*0020*/ 	.word	0x00000000


	//----- nvinfo : EIATTR_FRAME_SIZE
	.align		4
.L_23:
        /*0024*/ 	.byte	0x04, 0x11
        /*0026*/ 	.short	(.L_25 - .L_24)
	.align		4
.L_24:
        /*0028*/ 	.word	index@($__internal_0_$__cuda_sm10x_tcgen05_guardrail_trap_col_being_dealloced_not_returned_by_alloc)
        /*002c*/ 	.word	0x00000000


	//----- nvinfo : EIATTR_FRAME_SIZE
	.align		4
.L_25:
        /*0030*/ 	.byte	0x04, 0x11
        /*0032*/ 	.short	(.L_27 - .L_26)
	.align		4
.L_26:
        /*0034*/ 	.word	index@(_ZN7cutlass13device_kernelINS_4gemm6kernel13GemmUniversalIN4cute5tupleIJiiiiEEENS1_10collective13CollectiveMmaINS1_35MainloopSm100TmaUmmaWarpSpecializedILi16ELi2ELi4ENS5_IJNS4_1CILi1EEENSA_ILi2EEESB_EEEEENS5_IJNSA_ILi128EEENSA_ILi64EEENSA_ILi32EEEEEENS_10bfloat16_tENS5_IJlSB_lEEESJ_SK_NS4_8TiledMMAINS4_8MMA_AtomIJNS4_20SM100_MMA_F16BF16_SSISJ_SJ_fLi128ELi64ELNS4_4UMMA5MajorE0ELSP_0ELNSO_7ScaleInE0ELSQ_0EEEEEENS4_6LayoutINS5_IJSB_SB_SB_EEENS5_IJNSA_ILi0EEESV_SV_EEEEENS5_IJNS4_10UnderscoreESY_SY_EEEEENS4_23SM90_TMA_LOAD_MULTICASTENS4_14ComposedLayoutINS4_7SwizzleILi2ELi4ELi3EEENS4_18smem_ptr_flag_bitsILi16EEENST_INS5_IJNSA_ILi8EEESH_EEENS5_IJSH_SB_EEEEEEEvNS4_8identityENS4_13SM90_TMA_LOADES1B_vS1C_EENS_8epilogue10collective18CollectiveEpilogueINS1F_23Sm100TmaWarpSpecializedILi3ELi2ELi32ELb1ELb0EEEJSI_NS5_IJNST_ISF_SB_EENST_ISH_SB_EEEEESJ_SK_SJ_SK_NS1F_6fusion15FusionCallbacksIS1J_NS1N_17LinearCombinationISJ_fSJ_fLNS_15FloatRoundStyleE2EEESI_S1M_JEEENS4_5SM1004TMEM4LOAD26SM100_TMEM_LOAD_32dp32b32xES1D_S1B_NS4_39AutoVectorizingCopyWithAssumedAlignmentILi128EEENS4_14SM90_TMA_STOREES1B_S1Y_S1Y_EEEvvEEEEvNT_6ParamsE)
        /*0038*/ 	.word	0x00000000


	//----- nvinfo : EIATTR_MIN_STACK_SIZE
	.align		4
.L_27:
        /*003c*/ 	.byte	0x04, 0x12
        /*003e*/ 	.short	(.L_29 - .L_28)
	.align		4
.L_28:
        /*0040*/ 	.word	index@(_ZN7cutlass13device_kernelINS_4gemm6kernel13GemmUniversalIN4cute5tupleIJiiiiEEENS1_10collective13CollectiveMmaINS1_35MainloopSm100TmaUmmaWarpSpecializedILi16ELi2ELi4ENS5_IJNS4_1CILi1EEENSA_ILi2EEESB_EEEEENS5_IJNSA_ILi128EEENSA_ILi64EEENSA_ILi32EEEEEENS_10bfloat16_tENS5_IJlSB_lEEESJ_SK_NS4_8TiledMMAINS4_8MMA_AtomIJNS4_20SM100_MMA_F16BF16_SSISJ_SJ_fLi128ELi64ELNS4_4UMMA5MajorE0ELSP_0ELNSO_7ScaleInE0ELSQ_0EEEEEENS4_6LayoutINS5_IJSB_SB_SB_EEENS5_IJNSA_ILi0EEESV_SV_EEEEENS5_IJNS4_10UnderscoreESY_SY_EEEEENS4_23SM90_TMA_LOAD_MULTICASTENS4_14ComposedLayoutINS4_7SwizzleILi2ELi4ELi3EEENS4_18smem_ptr_flag_bitsILi16EEENST_INS5_IJNSA_ILi8EEESH_EEENS5_IJSH_SB_EEEEEEEvNS4_8identityENS4_13SM90_TMA_LOADES1B_vS1C_EENS_8epilogue10collective18CollectiveEpilogueINS1F_23Sm100TmaWarpSpecializedILi3ELi2ELi32ELb1ELb0EEEJSI_NS5_IJNST_ISF_SB_EENST_ISH_SB_EEEEESJ_SK_SJ_SK_NS1F_6fusion15FusionCallbacksIS1J_NS1N_17LinearCombinationISJ_fSJ_fLNS_15FloatRoundStyleE2EEESI_S1M_JEEENS4_5SM1004TMEM4LOAD26SM100_TMEM_LOAD_32dp32b32xES1D_S1B_NS4_39AutoVectorizingCopyWithAssumedAlignmentILi128EEENS4_14SM90_TMA_STOREES1B_S1Y_S1Y_EEEvvEEEEvNT_6ParamsE)
        /*0044*/ 	.word	0x00000000
.L_29:


//--------------------- .nv.compat                --------------------------
	.section	.nv.compat,"",@"SHT_CUDA_COMPAT_INFO"
	.align	4
        /*0000*/ 	.byte	0x02, 0x09, 0x01, 0x00, 0x02, 0x02, 0x02, 0x00, 0x02, 0x05, 0x05, 0x00, 0x03, 0x07, 0x01, 0x01
        /*0010*/ 	.byte	0x02, 0x03, 0x01, 0x00, 0x02, 0x06, 0x01, 0x00, 0x04, 0x0b, 0x08, 0x00, 0x09, 0x00, 0x00, 0x00
        /*0020*/ 	.byte	0x00, 0x00, 0x00, 0x00


//--------------------- .nv.info._ZN7cutlass13device_kernelINS_4gemm6kernel13GemmUniversalIN4cute5tupleIJiiiiEEENS1_10collective13CollectiveMmaINS1_35MainloopSm100TmaUmmaWarpSpecializedILi16ELi2ELi4ENS5_IJNS4_1CILi1EEENSA_ILi2EEESB_EEEEENS5_IJNSA_ILi128EEENSA_ILi64EEENSA_ILi32EEEEEENS_10bfloat16_tENS5_IJlSB_lEEESJ_SK_NS4_8TiledMMAINS4_8MMA_AtomIJNS4_20SM100_MMA_F16BF16_SSISJ_SJ_fLi128ELi64ELNS4_4UMMA5MajorE0ELSP_0ELNSO_7ScaleInE0ELSQ_0EEEEEENS4_6LayoutINS5_IJSB_SB_SB_EEENS5_IJNSA_ILi0EEESV_SV_EEEEENS5_IJNS4_10UnderscoreESY_SY_EEEEENS4_23SM90_TMA_LOAD_MULTICASTENS4_14ComposedLayoutINS4_7SwizzleILi2ELi4ELi3EEENS4_18smem_ptr_flag_bitsILi16EEENST_INS5_IJNSA_ILi8EEESH_EEENS5_IJSH_SB_EEEEEEEvNS4_8identityENS4_13SM90_TMA_LOADES1B_vS1C_EENS_8epilogue10collective18CollectiveEpilogueINS1F_23Sm100TmaWarpSpecializedILi3ELi2ELi32ELb1ELb0EEEJSI_NS5_IJNST_ISF_SB_EENST_ISH_SB_EEEEESJ_SK_SJ_SK_NS1F_6fusion15FusionCallbacksIS1J_NS1N_17LinearCombinationISJ_fSJ_fLNS_15FloatRoundStyleE2EEESI_S1M_JEEENS4_5SM1004TMEM4LOAD26SM100_TMEM_LOAD_32dp32b32xES1D_S1B_NS4_39AutoVectorizingCopyWithAssumedAlignmentILi128EEENS4_14SM90_TMA_STOREES1B_S1Y_S1Y_EEEvvEEEEvNT_6ParamsE --------------------------
	.section	.nv.info._ZN7cutlass13device_kernelINS_4gemm6kernel13GemmUniversalIN4cute5tupleIJiiiiEEENS1_10collective13CollectiveMmaINS1_35MainloopSm100TmaUmmaWarpSpecializedILi16ELi2ELi4ENS5_IJNS4_1CILi1EEENSA_ILi2EEESB_EEEEENS5_IJNSA_ILi128EEENSA_ILi64EEENSA_ILi32EEEEEENS_10bfloat16_tENS5_IJlSB_lEEESJ_SK_NS4_8TiledMMAINS4_8MMA_AtomIJNS4_20SM100_MMA_F16BF16_SSISJ_SJ_fLi128ELi64ELNS4_4UMMA5MajorE0ELSP_0ELNSO_7ScaleInE0ELSQ_0EEEEEENS4_6LayoutINS5_IJSB_SB_SB_EEENS5_IJNSA_ILi0EEESV_SV_EEEEENS5_IJNS4_10UnderscoreESY_SY_EEEEENS4_23SM90_TMA_LOAD_MULTICASTENS4_14ComposedLayoutINS4_7SwizzleILi2ELi4ELi3EEENS4_18smem_ptr_flag_bitsILi16EEENST_INS5_IJNSA_ILi8EEESH_EEENS5_IJSH_SB_EEEEEEEvNS4_8identityENS4_13SM90_TMA_LOADES1B_vS1C_EENS_8epilogue10collective18CollectiveEpilogueINS1F_23Sm100TmaWarpSpecializedILi3ELi2ELi32ELb1ELb0EEEJSI_NS5_IJNST_ISF_SB_EENST_ISH_SB_EEEEESJ_SK_SJ_SK_NS1F_6fusion15FusionCallbacksIS1J_NS1N_17LinearCombinationISJ_fSJ_fLNS_15FloatRoundStyleE2EEESI_S1M_JEEENS4_5SM1004TMEM4LOAD26SM100_TMEM_LOAD_32dp32b32xES1D_S1B_NS4_39AutoVectorizingCopyWithAssumedAlignmentILi128EEENS4_14SM90_TMA_STOREES1B_S1Y_S1Y_EEEvvEEEEvNT_6ParamsE,"",@"SHT_CUDA_INFO"
	.sectionflags	@""
	.align	4


	//----- nvinfo : EIATTR_CUDA_API_VERSION
	.align		4
        /*0000*/ 	.byte	0x04, 0x37
        /*0002*/ 	.short	(.L_31 - .L_30)
.L_30:
        /*0004*/ 	.word	0x00000082


	//----- nvinfo : EIATTR_KPARAM_INFO
	.align		4
.L_31:
        /*0008*/ 	.byte	0x04, 0x17
        /*000a*/ 	.short	(.L_33 - .L_32)
.L_32:
        /*000c*/ 	.word	0x00000000
        /*0010*/ 	.short	0x0000
        /*0012*/ 	.short	0x0000
        /*0014*/ 	.byte	0x00, 0xf0, 0x01, 0x20


	//----- nvinfo : EIATTR_AT_ENTRY_FRAGMENTS
	.align		4
.L_33:
        /*0018*/ 	.byte	0x04, 0x4f
        /*001a*/ 	.short	(.L_35 - .L_34)


	//   ....[0]....
.L_34:
        /*001c*/ 	.word	0x00000006


	//----- nvinfo : EIATTR_RESERVED_SMEM_USED
	.align		4
.L_35:
        /*0020*/ 	.byte	0x01, 0x41
	.zero		2


	//----- nvinfo : EIATTR_SPARSE_MMA_MASK
	.align		4
        /*0024*/ 	.byte	0x03, 0x50
        /*0026*/ 	.short	0x0000


	//----- nvinfo : EIATTR_TCGEN05_1CTA_USED
	.align		4
        /*0028*/ 	.byte	0x01, 0x51
	.zero		2


	//----- nvinfo : EIATTR_MAXREG_COUNT
	.align		4
        /*002c*/ 	.byte	0x03, 0x1b
        /*002e*/ 	.short	0x00ff


	//----- nvinfo : EIATTR_NUM_BARRIERS
	.align		4
        /*0030*/ 	.byte	0x02, 0x4c
        /*0032*/ 	.byte	0x07
	.zero		1


	//----- nvinfo : EIATTR_EXTERNS
	.align		4
        /*0034*/ 	.byte	0x04, 0x0f
        /*0036*/ 	.short	(.L_37 - .L_36)


	//   ....[0]....
	.align		4
.L_36:
        /*0038*/ 	.word	index@(__assertfail)


	//----- nvinfo : EIATTR_MERCURY_ISA_VERSION
	.align		4
.L_37:
        /*003c*/ 	.byte	0x03, 0x5f
        /*003e*/ 	.short	0x0101


	//----- nvinfo : EIATTR_INT_WARP_WIDE_INSTR_OFFSETS
	.align		4
        /*0040*/ 	.byte	0x04, 0x31
        /*0042*/ 	.short	(.L_39 - .L_38)


	//   ....[0]....
.L_38:
        /*0044*/ 	.word	0x00004450


	//   ....[1]....
        /*0048*/ 	.word	0x00004470


	//   ....[2]....
        /*004c*/ 	.word	0x000044a0


	//   ....[3]....
        /*0050*/ 	.word	0x00005080


	//   ....[4]....
        /*0054*/ 	.word	0x00005100


	//   ....[5]....
        /*0058*/ 	.word	0x00005210


	//   ....[6]....
        /*005c*/ 	.word	0x00005320


	//----- nvinfo : EIATTR_COOP_GROUP_MASK_REGIDS
	.align		4
.L_39:
        /*0060*/ 	.byte	0x04, 0x29
        /*0062*/ 	.short	(.L_41 - .L_40)


	//   ....[0]....
.L_40:
        /*0064*/ 	.word	0xffffffff


	//   ....[1]....
        /*0068*/ 	.word	0xffffffff


	//   ....[2]....
        /*006c*/ 	.word	0xffffffff


	//   ....[3]....
        /*0070*/ 	.word	0xffffffff


	//   ....[4]....
        /*0074*/ 	.word	0xffffffff


	//   ....[5]....
        /*0078*/ 	.word	0xffffffff


	//   ....[6]....
        /*007c*/ 	.word	0xffffffff


	//   ....[7]....
        /*0080*/ 	.word	0xffffffff


	//   ....[8]....
        /*0084*/ 	.word	0xffffffff


	//   ....[9]....
        /*0088*/ 	.word	0xffffffff


	//   ....[10]....
        /*008c*/ 	.word	0xffffffff


	//   ....[11]....
        /*0090*/ 	.word	0xffffffff


	//   ....[12]....
        /*0094*/ 	.word	0xffffffff


	//   ....[13]....
        /*0098*/ 	.word	0xffffffff


	//----- nvinfo : EIATTR_COOP_GROUP_INSTR_OFFSETS
	.align		4
.L_41:
        /*009c*/ 	.byte	0x04, 0x28
        /*009e*/ 	.short	(.L_43 - .L_42)


	//   ....[0]....
.L_42:
        /*00a0*/ 	.word	0x00000080


	//   ....[1]....
        /*00a4*/ 	.word	0x000004f0


	//   ....[2]....
        /*00a8*/ 	.word	0x00000850


	//   ....[3]....
        /*00ac*/ 	.word	0x000009d0


	//   ....[4]....
        /*00b0*/ 	.word	0x00000ad0


	//   ....[5]....
        /*00b4*/ 	.word	0x00000c40


	//   ....[6]....
        /*00b8*/ 	.word	0x00000de0


	//   ....[7]....
        /*00bc*/ 	.word	0x00000f90


	//   ....[8]....
        /*00c0*/ 	.word	0x000021d0


	//   ....[9]....
        /*00c4*/ 	.word	0x00003780


	//   ....[10]....
        /*00c8*/ 	.word	0x00003990


	//   ....[11]....
        /*00cc*/ 	.word	0x000039c0


	//   ....[12]....
        /*00d0*/ 	.word	0x00004330


	//   ....[13]....
        /*00d4*/ 	.word	0x00004560


	//----- nvinfo : EIATTR_VRC_CTA_INIT_COUNT
	.align		4
.L_43:
        /*00d8*/ 	.byte	0x02, 0x4a
        /*00da*/ 	.byte	0x80
	.zero		1


	//----- nvinfo : EIATTR_SYSCALL_OFFSETS
	.align		4
        /*00dc*/ 	.byte	0x04, 0x46
        /*00de*/ 	.short	(.L_45 - .L_44)


	//   ....[0]....
.L_44:
        /*00e0*/ 	.word	0x00006010


	//   ....[1]....
        /*00e4*/ 	.word	0x00006100


	//   ....[2]....
        /*00e8*/ 	.word	0x000069a0


	//   ....[3]....
        /*00ec*/ 	.word	0x00007670


	//----- nvinfo : EIATTR_MBARRIER_INSTR_OFFSETS
	.align		4
.L_45:
        /*00f0*/ 	.byte	0x04, 0x39
        /*00f2*/ 	.short	(.L_47 - .L_46)


	//   ....[0]....
.L_46:
        /*00f4*/ 	.word	0x00000630
        /*00f8*/ 	.word	0x000000ff
        /*00fc*/ 	.word	0x00000000
        /*0100*/ 	.short	0x0100
        /*0102*/ 	.byte	0x04
	.zero		1


	//   ....[1]....
        /*0104*/ 	.word	0x00000640
        /*0108*/ 	.word	0x000000ff
        /*010c*/ 	.word	0x00000080
        /*0110*/ 	.short	0x0100
        /*0112*/ 	.byte	0x04
	.zero		1


	//   ....[2]....
        /*0114*/ 	.word	0x00000650
        /*0118*/ 	.word	0x000000ff
        /*011c*/ 	.word	0x00000008
        /*0120*/ 	.short	0x0100
        /*0122*/ 	.byte	0x04
	.zero		1


	//   ....[3]....
        /*0124*/ 	.word	0x00000660
        /*0128*/ 	.word	0x000000ff
        /*012c*/ 	.word	0x00000088
        /*0130*/ 	.short	0x0100
        /*0132*/ 	.byte	0x04
	.zero		1


	//   ....[4]....
        /*0134*/ 	.word	0x00000670
        /*0138*/ 	.word	0x000000ff
        /*013c*/ 	.word	0x00000010
        /*0140*/ 	.short	0x0100
        /*0142*/ 	.byte	0x04
	.zero		1


	//   ....[5]....
        /*0144*/ 	.word	0x00000680
        /*0148*/ 	.word	0x000000ff
        /*014c*/ 	.word	0x00000090
        /*0150*/ 	.short	0x0100
        /*0152*/ 	.byte	0x04
	.zero		1


	//   ....[6]....
        /*0154*/ 	.word	0x00000690
        /*0158*/ 	.word	0x000000ff
        /*015c*/ 	.word	0x00000018
        /*0160*/ 	.short	0x0100
        /*0162*/ 	.byte	0x04
	.zero		1


	//   ....[7]....
        /*0164*/ 	.word	0x000006a0
        /*0168*/ 	.word	0x000000ff
        /*016c*/ 	.word	0x00000098
        /*0170*/ 	.short	0x0100
        /*0172*/ 	.byte	0x04
	.zero		1


	//   ....[8]....
        /*0174*/ 	.word	0x000006b0
        /*0178*/ 	.word	0x000000ff
        /*017c*/ 	.word	0x00000020
        /*0180*/ 	.short	0x0100
        /*0182*/ 	.byte	0x04
	.zero		1


	//   ....[9]....
        /*0184*/ 	.word	0x000006c0
        /*0188*/ 	.word	0x000000ff
        /*018c*/ 	.word	0x000000a0
        /*0190*/ 	.short	0x0100
        /*0192*/ 	.byte	0x04
	.zero		1


	//   ....[10]....
        /*0194*/ 	.word	0x000006d0
        /*0198*/ 	.word	0x000000ff
        /*019c*/ 	.word	0x00000028
        /*01a0*/ 	.short	0x0100
        /*01a2*/ 	.byte	0x04
	.zero		1


	//   ....[11]....
        /*01a4*/ 	.word	0x000006e0
        /*01a8*/ 	.word	0x000000ff
        /*01ac*/ 	.word	0x000000a8
        /*01b0*/ 	.short	0x0100
        /*01b2*/ 	.byte	0x04
	.zero		1


	//   ....[12]....
        /*01b4*/ 	.word	0x000006f0
        /*01b8*/ 	.word	0x000000ff
        /*01bc*/ 	.word	0x00000030
        /*01c0*/ 	.short	0x0100
        /*01c2*/ 	.byte	0x04
	.zero		1


	//   ....[13]....
        /*01c4*/ 	.word	0x00000700
        /*01c8*/ 	.word	0x000000ff
        /*01cc*/ 	.word	0x000000b0
        /*01d0*/ 	.short	0x0100
        /*01d2*/ 	.byte	0x04
	.zero		1


	//   ....[14]....
        /*01d4*/ 	.word	0x00000710
        /*01d8*/ 	.word	0x000000ff
        /*01dc*/ 	.word	0x00000038
        /*01e0*/ 	.short	0x0100
        /*01e2*/ 	.byte	0x04
	.zero		1


	//   ....[15]....
        /*01e4*/ 	.word	0x00000720
        /*01e8*/ 	.word	0x000000ff
        /*01ec*/ 	.word	0x000000b8
        /*01f0*/ 	.short	0x0100
        /*01f2*/ 	.byte	0x04
	.zero		1


	//   ....[16]....
        /*01f4*/ 	.word	0x00000730
        /*01f8*/ 	.word	0x000000ff
        /*01fc*/ 	.word	0x00000040
        /*0200*/ 	.short	0x0100
        /*0202*/ 	.byte	0x04
	.zero		1


	//   ....[17]....
        /*0204*/ 	.word	0x00000740
        /*0208*/ 	.word	0x000000ff
        /*020c*/ 	.word	0x000000c0
        /*0210*/ 	.short	0x0100
        /*0212*/ 	.byte	0x04
	.zero		1


	//   ....[18]....
        /*0214*/ 	.word	0x00000750
        /*0218*/ 	.word	0x000000ff
        /*021c*/ 	.word	0x00000048
        /*0220*/ 	.short	0x0100
        /*0222*/ 	.byte	0x04
	.zero		1


	//   ....[19]....
        /*0224*/ 	.word	0x00000760
        /*0228*/ 	.word	0x000000ff
        /*022c*/ 	.word	0x000000c8
        /*0230*/ 	.short	0x0100
        /*0232*/ 	.byte	0x04
	.zero		1


	//   ....[20]....
        /*0234*/ 	.word	0x00000770
        /*0238*/ 	.word	0x000000ff
        /*023c*/ 	.word	0x00000050
        /*0240*/ 	.short	0x0100
        /*0242*/ 	.byte	0x04
	.zero		1


	//   ....[21]....
        /*0244*/ 	.word	0x00000780
        /*0248*/ 	.word	0x000000ff
        /*024c*/ 	.word	0x000000d0
        /*0250*/ 	.short	0x0100
        /*0252*/ 	.byte	0x04
	.zero		1


	//   ....[22]....
        /*0254*/ 	.word	0x00000790
        /*0258*/ 	.word	0x000000ff
        /*025c*/ 	.word	0x00000058
        /*0260*/ 	.short	0x0100
        /*0262*/ 	.byte	0x04
	.zero		1


	//   ....[23]....
        /*0264*/ 	.word	0x000007a0
        /*0268*/ 	.word	0x000000ff
        /*026c*/ 	.word	0x000000d8
        /*0270*/ 	.short	0x0100
        /*0272*/ 	.byte	0x04
	.zero		1


	//   ....[24]....
        /*0274*/ 	.word	0x000007b0
        /*0278*/ 	.word	0x000000ff
        /*027c*/ 	.word	0x00000060
        /*0280*/ 	.short	0x0100
        /*0282*/ 	.byte	0x04
	.zero		1


	//   ....[25]....
        /*0284*/ 	.word	0x000007c0
        /*0288*/ 	.word	0x000000ff
        /*028c*/ 	.word	0x000000e0
        /*0290*/ 	.short	0x0100
        /*0292*/ 	.byte	0x04
	.zero		1


	//   ....[26]....
        /*0294*/ 	.word	0x000007d0
        /*0298*/ 	.word	0x000000ff
        /*029c*/ 	.word	0x00000068
        /*02a0*/ 	.short	0x0100
        /*02a2*/ 	.byte	0x04
	.zero		1


	//   ....[27]....
        /*02a4*/ 	.word	0x000007e0
        /*02a8*/ 	.word	0x000000ff
        /*02ac*/ 	.word	0x000000e8
        /*02b0*/ 	.short	0x0100
        /*02b2*/ 	.byte	0x04
	.zero		1


	//   ....[28]....
        /*02b4*/ 	.word	0x000007f0
        /*02b8*/ 	.word	0x000000ff
        /*02bc*/ 	.word	0x00000070
        /*02c0*/ 	.short	0x0100
        /*02c2*/ 	.byte	0x04
	.zero		1


	//   ....[29]....
        /*02c4*/ 	.word	0x00000800
        /*02c8*/ 	.word	0x000000ff
        /*02cc*/ 	.word	0x000000f0
        /*02d0*/ 	.short	0x0100
        /*02d2*/ 	.byte	0x04
	.zero		1


	//   ....[30]....
        /*02d4*/ 	.word	0x00000810
        /*02d8*/ 	.word	0x000000ff
        /*02dc*/ 	.word	0x00000078
        /*02e0*/ 	.short	0x0100
        /*02e2*/ 	.byte	0x04
	.zero		1


	//   ....[31]....
        /*02e4*/ 	.word	0x00000820
        /*02e8*/ 	.word	0x000000ff
        /*02ec*/ 	.word	0x000000f8
        /*02f0*/ 	.short	0x0100
        /*02f2*/ 	.byte	0x04
	.zero		1


	//   ....[32]....
        /*02f4*/ 	.word	0x00000960
        /*02f8*/ 	.word	0x000000ff
        /*02fc*/ 	.word	0x00000100
        /*0300*/ 	.short	0x0100
        /*0302*/ 	.byte	0x04
	.zero		1


	//   ....[33]....
        /*0304*/ 	.word	0x00000970
        /*0308*/ 	.word	0x000000ff
        /*030c*/ 	.word	0x00000118
        /*0310*/ 	.short	0x0100
        /*0312*/ 	.byte	0x04
	.zero		1


	//   ....[34]....
        /*0314*/ 	.word	0x00000980
        /*0318*/ 	.word	0x000000ff
        /*031c*/ 	.word	0x00000108
        /*0320*/ 	.short	0x0100
        /*0322*/ 	.byte	0x04
	.zero		1


	//   ....[35]....
        /*0324*/ 	.word	0x00000990
        /*0328*/ 	.word	0x000000ff
        /*032c*/ 	.word	0x00000120
        /*0330*/ 	.short	0x0100
        /*0332*/ 	.byte	0x04
	.zero		1


	//   ....[36]....
        /*0334*/ 	.word	0x000009a0
        /*0338*/ 	.word	0x000000ff
        /*033c*/ 	.word	0x00000110
        /*0340*/ 	.short	0x0100
        /*0342*/ 	.byte	0x04
	.zero		1


	//   ....[37]....
        /*0344*/ 	.word	0x000009b0
        /*0348*/ 	.word	0x000000ff
        /*034c*/ 	.word	0x00000128
        /*0350*/ 	.short	0x0100
        /*0352*/ 	.byte	0x04
	.zero		1


	//   ....[38]....
        /*0354*/ 	.word	0x00000aa0
        /*0358*/ 	.word	0x000000ff
        /*035c*/ 	.word	0x00000130
        /*0360*/ 	.short	0x0100
        /*0362*/ 	.byte	0x06
	.zero		1


	//   ....[39]....
        /*0364*/ 	.word	0x00000ab0
        /*0368*/ 	.word	0x000000ff
        /*036c*/ 	.word	0x00000138
        /*0370*/ 	.short	0x0100
        /*0372*/ 	.byte	0x06
	.zero		1


	//   ....[40]....
        /*0374*/ 	.word	0x00000bf0
        /*0378*/ 	.word	0x000000ff
        /*037c*/ 	.word	0x00000140
        /*0380*/ 	.short	0x0100
        /*0382*/ 	.byte	0x06
	.zero		1


	//   ....[41]....
        /*0384*/ 	.word	0x00000c00
        /*0388*/ 	.word	0x000000ff
        /*038c*/ 	.word	0x00000150
        /*0390*/ 	.short	0x0100
        /*0392*/ 	.byte	0x06
	.zero		1


	//   ....[42]....
        /*0394*/ 	.word	0x00000c10
        /*0398*/ 	.word	0x000000ff
        /*039c*/ 	.word	0x00000148
        /*03a0*/ 	.short	0x0100
        /*03a2*/ 	.byte	0x06
	.zero		1


	//   ....[43]....
        /*03a4*/ 	.word	0x00000c20
        /*03a8*/ 	.word	0x000000ff
        /*03ac*/ 	.word	0x00000158
        /*03b0*/ 	.short	0x0100
        /*03b2*/ 	.byte	0x06
	.zero		1


	//   ....[44]....
        /*03b4*/ 	.word	0x00000d50
        /*03b8*/ 	.word	0x000000ff
        /*03bc*/ 	.word	0x00000160
        /*03c0*/ 	.short	0x0100
        /*03c2*/ 	.byte	0x04
	.zero		1


	//   ....[45]....
        /*03c4*/ 	.word	0x00000d60
        /*03c8*/ 	.word	0x000000ff
        /*03cc*/ 	.word	0x00000180
        /*03d0*/ 	.short	0x0100
        /*03d2*/ 	.byte	0x04
	.zero		1


	//   ....[46]....
        /*03d4*/ 	.word	0x00000d70
        /*03d8*/ 	.word	0x000000ff
        /*03dc*/ 	.word	0x00000168
        /*03e0*/ 	.short	0x0100
        /*03e2*/ 	.byte	0x04
	.zero		1


	//   ....[47]....
        /*03e4*/ 	.word	0x00000d80
        /*03e8*/ 	.word	0x000000ff
        /*03ec*/ 	.word	0x00000188
        /*03f0*/ 	.short	0x0100
        /*03f2*/ 	.byte	0x04
	.zero		1


	//   ....[48]....
        /*03f4*/ 	.word	0x00000d90
        /*03f8*/ 	.word	0x000000ff
        /*03fc*/ 	.word	0x00000170
        /*0400*/ 	.short	0x0100
        /*0402*/ 	.byte	0x04
	.zero		1


	//   ....[49]....
        /*0404*/ 	.word	0x00000da0
        /*0408*/ 	.word	0x000000ff
        /*040c*/ 	.word	0x00000190
        /*0410*/ 	.short	0x0100
        /*0412*/ 	.byte	0x04
	.zero		1


	//   ....[50]....
        /*0414*/ 	.word	0x00000db0
        /*0418*/ 	.word	0x000000ff
        /*041c*/ 	.word	0x00000178
        /*0420*/ 	.short	0x0100
        /*0422*/ 	.byte	0x04
	.zero		1


	//   ....[51]....
        /*0424*/ 	.word	0x00000dc0
        /*0428*/ 	.word	0x000000ff
        /*042c*/ 	.word	0x00000198
        /*0430*/ 	.short	0x0100
        /*0432*/ 	.byte	0x04
	.zero		1


	//   ....[52]....
        /*0434*/ 	.word	0x00000eb0
        /*0438*/ 	.word	0x000000ff
        /*043c*/ 	.word	0x000001a0
        /*0440*/ 	.short	0x0100
        /*0442*/ 	.byte	0x04
	.zero		1


	//   ....[53]....
        /*0444*/ 	.word	0x00000ec0
        /*0448*/ 	.word	0x000000ff
        /*044c*/ 	.word	0x000001b0
        /*0450*/ 	.short	0x0100
        /*0452*/ 	.byte	0x04
	.zero		1


	//   ....[54]....
        /*0454*/ 	.word	0x00000ed0
        /*0458*/ 	.word	0x000000ff
        /*045c*/ 	.word	0x000001a8
        /*0460*/ 	.short	0x0100
        /*0462*/ 	.byte	0x04
	.zero		1


	//   ....[55]....
        /*0464*/ 	.word	0x00000ee0
        /*0468*/ 	.word	0x000000ff
        /*046c*/ 	.word	0x000001b8
        /*0470*/ 	.short	0x0100
        /*0472*/ 	.byte	0x04
	.zero		1


	//   ....[56]....
        /*0474*/ 	.word	0x00001a70
        /*0478*/ 	.word	0x00000000
        /*047c*/ 	.word	0x000001b0
        /*0480*/ 	.short	0x010a
        /*0482*/ 	.byte	0xff
	.zero		1


	//   ....[57]....
        /*0484*/ 	.word	0x00001a90
        /*0488*/ 	.word	0x00000000
        /*048c*/ 	.word	0x000001a0
        /*0490*/ 	.short	0x0101
        /*0492*/ 	.byte	0xff
	.zero		1


	//   ....[58]....
        /*0494*/ 	.word	0x00001b50
        /*0498*/ 	.word	0x000000ff
        /*049c*/ 	.word	0x00000080
        /*04a0*/ 	.short	0x010a
        /*04a2*/ 	.byte	0x04
	.zero		1


	//   ....[59]....
        /*04a4*/ 	.word	0x00001bd0
        /*04a8*/ 	.word	0x000000ff
        /*04ac*/ 	.word	0x00000080
        /*04b0*/ 	.short	0x010a
        /*04b2*/ 	.byte	0x21
	.zero		1


	//   ....[60]....
        /*04b4*/ 	.word	0x00001d70
        /*04b8*/ 	.word	0x000000ff
        /*04bc*/ 	.word	0x00000080
        /*04c0*/ 	.short	0x010a
        /*04c2*/ 	.byte	0x07
	.zero		1


	//   ....[61]....
        /*04c4*/ 	.word	0x00001e90
        /*04c8*/ 	.word	0x000000ff
        /*04cc*/ 	.word	0x00000138
        /*04d0*/ 	.short	0x0101
        /*04d2*/ 	.byte	0x0d
	.zero		1


	//   ....[62]....
        /*04d4*/ 	.word	0x00001eb0
        /*04d8*/ 	.word	0x000000ff
        /*04dc*/ 	.word	0x00000080
        /*04e0*/ 	.short	0x010a
        /*04e2*/ 	.byte	0x04
	.zero		1


	//   ....[63]....
        /*04e4*/ 	.word	0x00001f30
        /*04e8*/ 	.word	0x000000ff
        /*04ec*/ 	.word	0x00000080
        /*04f0*/ 	.short	0x010a
        /*04f2*/ 	.byte	0x11
	.zero		1


	//   ....[64]....
        /*04f4*/ 	.word	0x000020c0
        /*04f8*/ 	.word	0x000000ff
        /*04fc*/ 	.word	0x00000080
        /*0500*/ 	.short	0x010a
        /*0502*/ 	.byte	0x06
	.zero		1


	//   ....[65]....
        /*0504*/ 	.word	0x00002200
        /*0508*/ 	.word	0x00000003
        /*050c*/ 	.word	0x00000140
        /*0510*/ 	.short	0x010a
        /*0512*/ 	.byte	0xff
	.zero		1


	//   ....[66]....
        /*0514*/ 	.word	0x00002350
        /*0518*/ 	.word	0x00000000
        /*051c*/ 	.word	0x00000000
        /*0520*/ 	.short	0x0101
        /*0522*/ 	.byte	0xff
	.zero		1


	//   ....[67]....
        /*0524*/ 	.word	0x00002910
        /*0528*/ 	.word	0x000000ff
        /*052c*/ 	.word	0x00000000
        /*0530*/ 	.short	0x010a
        /*0532*/ 	.byte	0x04
	.zero		1


	//   ....[68]....
        /*0534*/ 	.word	0x000029a0
        /*0538*/ 	.word	0x000000ff
        /*053c*/ 	.word	0x00000000
        /*0540*/ 	.short	0x010a
        /*0542*/ 	.byte	0x05
	.zero		1


	//   ....[69]....
        /*0544*/ 	.word	0x00002a30
        /*0548*/ 	.word	0x000000ff
        /*054c*/ 	.word	0x00000000
        /*0550*/ 	.short	0x010a
        /*0552*/ 	.byte	0x05
	.zero		1


	//   ....[70]....
        /*0554*/ 	.word	0x00002ac0
        /*0558*/ 	.word	0x000000ff
        /*055c*/ 	.word	0x00000000
        /*0560*/ 	.short	0x010a
        /*0562*/ 	.byte	0x05
	.zero		1


	//   ....[71]....
        /*0564*/ 	.word	0x00002b50
        /*0568*/ 	.word	0x000000ff
        /*056c*/ 	.word	0x00000000
        /*0570*/ 	.short	0x010a
        /*0572*/ 	.byte	0x05
	.zero		1


	//   ....[72]....
        /*0574*/ 	.word	0x00002be0
        /*0578*/ 	.word	0x000000ff
        /*057c*/ 	.word	0x00000000
        /*0580*/ 	.short	0x010a
        /*0582*/ 	.byte	0x05
	.zero		1


	//   ....[73]....
        /*0584*/ 	.word	0x00002c70
        /*0588*/ 	.word	0x000000ff
        /*058c*/ 	.word	0x00000000
        /*0590*/ 	.short	0x010a
        /*0592*/ 	.byte	0x05
	.zero		1


	//   ....[74]....
        /*0594*/ 	.word	0x00002d00
        /*0598*/ 	.word	0x000000ff
        /*059c*/ 	.word	0x00000000
        /*05a0*/ 	.short	0x010a
        /*05a2*/ 	.byte	0x05
	.zero		1


	//   ....[75]....
        /*05a4*/ 	.word	0x00002d90
        /*05a8*/ 	.word	0x000000ff
        /*05ac*/ 	.word	0x00000000
        /*05b0*/ 	.short	0x010a
        /*05b2*/ 	.byte	0x05
	.zero		1


	//   ....[76]....
        /*05b4*/ 	.word	0x00002e20
        /*05b8*/ 	.word	0x000000ff
        /*05bc*/ 	.word	0x00000000
        /*05c0*/ 	.short	0x010a
        /*05c2*/ 	.byte	0x05
	.zero		1


	//   ....[77]....
        /*05c4*/ 	.word	0x00002eb0
        /*05c8*/ 	.word	0x000000ff
        /*05cc*/ 	.word	0x00000000
        /*05d0*/ 	.short	0x010a
        /*05d2*/ 	.byte	0x05
	.zero		1


	//   ....[78]....
        /*05d4*/ 	.word	0x00002f40
        /*05d8*/ 	.word	0x000000ff
        /*05dc*/ 	.word	0x00000000
        /*05e0*/ 	.short	0x010a
        /*05e2*/ 	.byte	0x05
	.zero		1


	//   ....[79]....
        /*05e4*/ 	.word	0x00002fd0
        /*05e8*/ 	.word	0x000000ff
        /*05ec*/ 	.word	0x00000000
        /*05f0*/ 	.short	0x010a
        /*05f2*/ 	.byte	0x05
	.zero		1


	//   ....[80]....
        /*05f4*/ 	.word	0x00003060
        /*05f8*/ 	.word	0x000000ff
        /*05fc*/ 	.word	0x00000000
        /*0600*/ 	.short	0x010a
        /*0602*/ 	.byte	0x05
	.zero		1


	//   ....[81]....
        /*0604*/ 	.word	0x000030f0
        /*0608*/ 	.word	0x000000ff
        /*060c*/ 	.word	0x00000000
        /*0610*/ 	.short	0x010a
        /*0612*/ 	.byte	0x05
	.zero		1


	//   ....[82]....
        /*0614*/ 	.word	0x00003190
        /*0618*/ 	.word	0x00000000
        /*061c*/ 	.word	0x00000000
        /*0620*/ 	.short	0x010a
        /*0622*/ 	.byte	0xff
	.zero		1


	//   ....[83]....
        /*0624*/ 	.word	0x000032d0
        /*0628*/ 	.word	0x00000002
        /*062c*/ 	.word	0x000001a0
        /*0630*/ 	.short	0x010a
        /*0632*/ 	.byte	0xff
	.zero		1


	//   ....[84]....
        /*0634*/ 	.word	0x00003330
        /*0638*/ 	.word	0x00000004
        /*063c*/ 	.word	0x00000000
        /*0640*/ 	.short	0x0101
        /*0642*/ 	.byte	0xff
	.zero		1


	//   ....[85]....
        /*0644*/ 	.word	0x00003350
        /*0648*/ 	.word	0x000000ff
        /*064c*/ 	.word	0x00000150
        /*0650*/ 	.short	0x010a
        /*0652*/ 	.byte	0x04
	.zero		1


	//   ....[86]....
        /*0654*/ 	.word	0x00003470
        /*0658*/ 	.word	0x00000002
        /*065c*/ 	.word	0x00000140
        /*0660*/ 	.short	0x010a
        /*0662*/ 	.byte	0xff
	.zero		1


	//   ....[87]....
        /*0664*/ 	.word	0x00003580
        /*0668*/ 	.word	0x00000002
        /*066c*/ 	.word	0x00000000
        /*0670*/ 	.short	0x0101
        /*0672*/ 	.byte	0xff
	.zero		1


	//   ....[88]....
        /*0674*/ 	.word	0x00003610
        /*0678*/ 	.word	0x000000ff
        /*067c*/ 	.word	0x00000150
        /*0680*/ 	.short	0x0106
        /*0682*/ 	.byte	0x04
	.zero		1


	//   ....[89]....
        /*0684*/ 	.word	0x00003630
        /*0688*/ 	.word	0x000000ff
        /*068c*/ 	.word	0x00000150
        /*0690*/ 	.short	0x010a
        /*0692*/ 	.byte	0x04
	.zero		1


	//   ....[90]....
        /*0694*/ 	.word	0x000036c0
        /*0698*/ 	.word	0x000000ff
        /*069c*/ 	.word	0x00000150
        /*06a0*/ 	.short	0x0106
        /*06a2*/ 	.byte	0x07
	.zero		1


	//   ....[91]....
        /*06a4*/ 	.word	0x00003700
        /*06a8*/ 	.word	0x00000000
        /*06ac*/ 	.word	0x00000150
        /*06b0*/ 	.short	0x010a
        /*06b2*/ 	.byte	0xff
	.zero		1


	//   ....[92]....
        /*06b4*/ 	.word	0x00003c20
        /*06b8*/ 	.word	0x00000000
        /*06bc*/ 	.word	0x00000140
        /*06c0*/ 	.short	0x010a
        /*06c2*/ 	.byte	0xff
	.zero		1


	//   ....[93]....
        /*06c4*/ 	.word	0x00003d30
        /*06c8*/ 	.word	0x00000003
        /*06cc*/ 	.word	0x00000000
        /*06d0*/ 	.short	0x0101
        /*06d2*/ 	.byte	0xff
	.zero		1


	//   ....[94]....
        /*06d4*/ 	.word	0x00003d40
        /*06d8*/ 	.word	0x000000ff
        /*06dc*/ 	.word	0x00000000
        /*06e0*/ 	.short	0x010a
        /*06e2*/ 	.byte	0x04
	.zero		1


	//   ....[95]....
        /*06e4*/ 	.word	0x00003d60
        /*06e8*/ 	.word	0x000000ff
        /*06ec*/ 	.word	0x00000180
        /*06f0*/ 	.short	0x010a
        /*06f2*/ 	.byte	0x16
	.zero		1


	//   ....[96]....
        /*06f4*/ 	.word	0x00003e30
        /*06f8*/ 	.word	0x000000ff
        /*06fc*/ 	.word	0x00000000
        /*0700*/ 	.short	0x010a
        /*0702*/ 	.byte	0x05
	.zero		1


	//   ....[97]....
        /*0704*/ 	.word	0x00003f70
        /*0708*/ 	.word	0x000000ff
        /*070c*/ 	.word	0x00000000
        /*0710*/ 	.short	0x010a
        /*0712*/ 	.byte	0x04
	.zero		1


	//   ....[98]....
        /*0714*/ 	.word	0x00004160
        /*0718*/ 	.word	0x000000ff
        /*071c*/ 	.word	0x00000000
        /*0720*/ 	.short	0x010a
        /*0722*/ 	.byte	0x04
	.zero		1


	//   ....[99]....
        /*0724*/ 	.word	0x000041f0
        /*0728*/ 	.word	0x000000ff
        /*072c*/ 	.word	0x00000000
        /*0730*/ 	.short	0x010a
        /*0732*/ 	.byte	0x05
	.zero		1


	//   ....[100]....
        /*0734*/ 	.word	0x00004280
        /*0738*/ 	.word	0x000000ff
        /*073c*/ 	.word	0x00000000
        /*0740*/ 	.short	0x010a
        /*0742*/ 	.byte	0x05
	.zero		1


	//   ....[101]....
        /*0744*/ 	.word	0x00004310
        /*0748*/ 	.word	0x000000ff
        /*074c*/ 	.word	0x00000000
        /*0750*/ 	.short	0x010a
        /*0752*/ 	.byte	0x04
	.zero		1


	//   ....[102]....
        /*0754*/ 	.word	0x000047b0
        /*0758*/ 	.word	0x0000000c
        /*075c*/ 	.word	0x00000140
        /*0760*/ 	.short	0x010a
        /*0762*/ 	.byte	0xff
	.zero		1


	//   ....[103]....
        /*0764*/ 	.word	0x00004920
        /*0768*/ 	.word	0x00000000
        /*076c*/ 	.word	0x00000000
        /*0770*/ 	.short	0x0101
        /*0772*/ 	.byte	0xff
	.zero		1


	//   ....[104]....
        /*0774*/ 	.word	0x00004da0
        /*0778*/ 	.word	0x000000ff
        /*077c*/ 	.word	0x00000138
        /*0780*/ 	.short	0x010a
        /*0782*/ 	.byte	0x18
	.zero		1


	//   ....[105]....
        /*0784*/ 	.word	0x00004f60
        /*0788*/ 	.word	0x000000ff
        /*078c*/ 	.word	0x00000118
        /*0790*/ 	.short	0x010a
        /*0792*/ 	.byte	0x04
	.zero		1


	//   ....[106]....
        /*0794*/ 	.word	0x00005140
        /*0798*/ 	.word	0x000000ff
        /*079c*/ 	.word	0x00000100
        /*07a0*/ 	.short	0x010b
        /*07a2*/ 	.byte	0x04
	.zero		1


	//   ....[107]....
        /*07a4*/ 	.word	0x00005150
        /*07a8*/ 	.word	0x000000ff
        /*07ac*/ 	.word	0x00000000
        /*07b0*/ 	.short	0x0101
        /*07b2*/ 	.byte	0x14
	.zero		1


	//   ....[108]....
        /*07b4*/ 	.word	0x00005160
        /*07b8*/ 	.word	0x000000ff
        /*07bc*/ 	.word	0x00000118
        /*07c0*/ 	.short	0x010a
        /*07c2*/ 	.byte	0x05
	.zero		1


	//   ....[109]....
        /*07c4*/ 	.word	0x00005360
        /*07c8*/ 	.word	0x000000ff
        /*07cc*/ 	.word	0x00000100
        /*07d0*/ 	.short	0x010b
        /*07d2*/ 	.byte	0x05
	.zero		1


	//   ....[110]....
        /*07d4*/ 	.word	0x00005370
        /*07d8*/ 	.word	0x000000ff
        /*07dc*/ 	.word	0x00000000
        /*07e0*/ 	.short	0x0101
        /*07e2*/ 	.byte	0x04
	.zero		1


	//   ....[111]....
        /*07e4*/ 	.word	0x00005410
        /*07e8*/ 	.word	0x000000ff
        /*07ec*/ 	.word	0x00000000
        /*07f0*/ 	.short	0x010a
        /*07f2*/ 	.byte	0x04
	.zero		1


	//   ....[112]....
        /*07f4*/ 	.word	0x000054a0
        /*07f8*/ 	.word	0x000000ff
        /*07fc*/ 	.word	0x00000000
        /*0800*/ 	.short	0x010a
        /*0802*/ 	.byte	0x05
	.zero		1


	//   ....[113]....
        /*0804*/ 	.word	0x00005540
        /*0808*/ 	.word	0x00000000
        /*080c*/ 	.word	0x00000000
        /*0810*/ 	.short	0x010a
        /*0812*/ 	.byte	0xff
	.zero		1


	//   ....[114]....
        /*0814*/ 	.word	0x000058a0
        /*0818*/ 	.word	0x00000003
        /*081c*/ 	.word	0x00000140
        /*0820*/ 	.short	0x010a
        /*0822*/ 	.byte	0xff
	.zero		1


	//   ....[115]....
        /*0824*/ 	.word	0x00005a20
        /*0828*/ 	.word	0x00000000
        /*082c*/ 	.word	0x00000000
        /*0830*/ 	.short	0x0101
        /*0832*/ 	.byte	0xff
	.zero		1


	//   ....[116]....
        /*0834*/ 	.word	0x000065f0
        /*0838*/ 	.word	0x00000000
        /*083c*/ 	.word	0x00000100
        /*0840*/ 	.short	0x010a
        /*0842*/ 	.byte	0xff
	.zero		1


	//   ....[117]....
        /*0844*/ 	.word	0x00006660
        /*0848*/ 	.word	0x00000066
        /*084c*/ 	.word	0x00000160
        /*0850*/ 	.short	0x010a
        /*0852*/ 	.byte	0xff
	.zero		1


	//   ....[118]....
        /*0854*/ 	.word	0x00006750
        /*0858*/ 	.word	0x00000000
        /*085c*/ 	.word	0x00000100
        /*0860*/ 	.short	0x010a
        /*0862*/ 	.byte	0xff
	.zero		1


	//   ....[119]....
        /*0864*/ 	.word	0x00006880
        /*0868*/ 	.word	0x00000066
        /*086c*/ 	.word	0x00000160
        /*0870*/ 	.short	0x010a
        /*0872*/ 	.byte	0xff
	.zero		1


	//   ....[120]....
        /*0874*/ 	.word	0x000073b0
        /*0878*/ 	.word	0x00000000
        /*087c*/ 	.word	0x00000000
        /*0880*/ 	.short	0x0101
        /*0882*/ 	.byte	0xff
	.zero		1


	//   ....[121]....
        /*0884*/ 	.word	0x000073c0
        /*0888*/ 	.word	0x00000003
        /*088c*/ 	.word	0x00000100
        /*0890*/ 	.short	0x010a
        /*0892*/ 	.byte	0xff
	.zero		1


	//   ....[122]....
        /*0894*/ 	.word	0x00007490
        /*0898*/ 	.word	0x00000003
        /*089c*/ 	.word	0x00000100
        /*08a0*/ 	.short	0x010a
        /*08a2*/ 	.byte	0xff
	.zero		1


	//   ....[123]....
        /*08a4*/ 	.word	0x00007980
        /*08a8*/ 	.word	0x000000ff
        /*08ac*/ 	.word	0x00000000
        /*08b0*/ 	.short	0x0101
        /*08b2*/ 	.byte	0x05
	.zero		1


	//   ....[124]....
        /*08b4*/ 	.word	0x00008150
        /*08b8*/ 	.word	0x00000002
        /*08bc*/ 	.word	0x00000000
        /*08c0*/ 	.short	0x0101
        /*08c2*/ 	.byte	0xff
	.zero		1


	//   ....[125]....
        /*08c4*/ 	.word	0x00008410
        /*08c8*/ 	.word	0x000000ff
        /*08cc*/ 	.word	0x00000000
        /*08d0*/ 	.short	0x0101
        /*08d2*/ 	.byte	0x04
	.zero		1


	//   ....[126]....
        /*08d4*/ 	.word	0x00008430
        /*08d8*/ 	.word	0x00000000
        /*08dc*/ 	.word	0x000001b0
        /*08e0*/ 	.short	0x010a
        /*08e2*/ 	.byte	0xff
	.zero		1


	//   ....[127]....
        /*08e4*/ 	.word	0x00008490
        /*08e8*/ 	.word	0x00000000
        /*08ec*/ 	.word	0x00000080
        /*08f0*/ 	.short	0x010a
        /*08f2*/ 	.byte	0xff
	.zero		1


	//   ....[128]....
        /*08f4*/ 	.word	0x000084f0
        /*08f8*/ 	.word	0x00000000
        /*08fc*/ 	.word	0x00000080
        /*0900*/ 	.short	0x010a
        /*0902*/ 	.byte	0xff
	.zero		1


	//   ....[129]....
        /*0904*/ 	.word	0x00008540
        /*0908*/ 	.word	0x00000003
        /*090c*/ 	.word	0x00000140
        /*0910*/ 	.short	0x010a
        /*0912*/ 	.byte	0xff
	.zero		1


	//   ....[130]....
        /*0914*/ 	.word	0x000085a0
        /*0918*/ 	.word	0x00000000
        /*091c*/ 	.word	0x00000000
        /*0920*/ 	.short	0x010a
        /*0922*/ 	.byte	0xff
	.zero		1


	//   ....[131]....
        /*0924*/ 	.word	0x00008600
        /*0928*/ 	.word	0x00000000
        /*092c*/ 	.word	0x00000000
        /*0930*/ 	.short	0x010a
        /*0932*/ 	.byte	0xff
	.zero		1


	//   ....[132]....
        /*0934*/ 	.word	0x00008660
        /*0938*/ 	.word	0x00000000
        /*093c*/ 	.word	0x00000000
        /*0940*/ 	.short	0x010a
        /*0942*/ 	.byte	0xff
	.zero		1


	//   ....[133]....
        /*0944*/ 	.word	0x000086c0
        /*0948*/ 	.word	0x00000000
        /*094c*/ 	.word	0x00000000
        /*0950*/ 	.short	0x010a
        /*0952*/ 	.byte	0xff
	.zero		1


	//   ....[134]....
        /*0954*/ 	.word	0x00008720
        /*0958*/ 	.word	0x00000000
        /*095c*/ 	.word	0x00000000
        /*0960*/ 	.short	0x010a
        /*0962*/ 	.byte	0xff
	.zero		1


	//   ....[135]....
        /*0964*/ 	.word	0x00008780
        /*0968*/ 	.word	0x00000000
        /*096c*/ 	.word	0x00000000
        /*0970*/ 	.short	0x010a
        /*0972*/ 	.byte	0xff
	.zero		1


	//   ....[136]....
        /*0974*/ 	.word	0x000087e0
        /*0978*/ 	.word	0x00000000
        /*097c*/ 	.word	0x00000000
        /*0980*/ 	.short	0x010a
        /*0982*/ 	.byte	0xff
	.zero		1


	//   ....[137]....
        /*0984*/ 	.word	0x00008840
        /*0988*/ 	.word	0x00000000
        /*098c*/ 	.word	0x00000000
        /*0990*/ 	.short	0x010a
        /*0992*/ 	.byte	0xff
	.zero		1


	//   ....[138]....
        /*0994*/ 	.word	0x000088a0
        /*0998*/ 	.word	0x00000000
        /*099c*/ 	.word	0x00000000
        /*09a0*/ 	.short	0x010a
        /*09a2*/ 	.byte	0xff
	.zero		1


	//   ....[139]....
        /*09a4*/ 	.word	0x00008900
        /*09a8*/ 	.word	0x00000000
        /*09ac*/ 	.word	0x00000000
        /*09b0*/ 	.short	0x010a
        /*09b2*/ 	.byte	0xff
	.zero		1


	//   ....[140]....
        /*09b4*/ 	.word	0x00008960
        /*09b8*/ 	.word	0x00000000
        /*09bc*/ 	.word	0x00000000
        /*09c0*/ 	.short	0x010a
        /*09c2*/ 	.byte	0xff
	.zero		1


	//   ....[141]....
        /*09c4*/ 	.word	0x000089c0
        /*09c8*/ 	.word	0x00000000
        /*09cc*/ 	.word	0x00000000
        /*09d0*/ 	.short	0x010a
        /*09d2*/ 	.byte	0xff
	.zero		1


	//   ....[142]....
        /*09d4*/ 	.word	0x00008a20
        /*09d8*/ 	.word	0x00000000
        /*09dc*/ 	.word	0x00000000
        /*09e0*/ 	.short	0x010a
        /*09e2*/ 	.byte	0xff
	.zero		1


	//   ....[143]....
        /*09e4*/ 	.word	0x00008a80
        /*09e8*/ 	.word	0x00000000
        /*09ec*/ 	.word	0x00000000
        /*09f0*/ 	.short	0x010a
        /*09f2*/ 	.byte	0xff
	.zero		1


	//   ....[144]....
        /*09f4*/ 	.word	0x00008ae0
        /*09f8*/ 	.word	0x00000000
        /*09fc*/ 	.word	0x00000000
        /*0a00*/ 	.short	0x010a
        /*0a02*/ 	.byte	0xff
	.zero		1


	//   ....[145]....
        /*0a04*/ 	.word	0x00008b30
        /*0a08*/ 	.word	0x00000002
        /*0a0c*/ 	.word	0x000001a0
        /*0a10*/ 	.short	0x010a
        /*0a12*/ 	.byte	0xff
	.zero		1


	//   ....[146]....
        /*0a14*/ 	.word	0x00008b90
        /*0a18*/ 	.word	0x00000002
        /*0a1c*/ 	.word	0x00000150
        /*0a20*/ 	.short	0x010a
        /*0a22*/ 	.byte	0xff
	.zero		1


	//   ....[147]....
        /*0a24*/ 	.word	0x00008be0
        /*0a28*/ 	.word	0x00000002
        /*0a2c*/ 	.word	0x00000140
        /*0a30*/ 	.short	0x010a
        /*0a32*/ 	.byte	0xff
	.zero		1


	//   ....[148]....
        /*0a34*/ 	.word	0x00008c40
        /*0a38*/ 	.word	0x00000000
        /*0a3c*/ 	.word	0x00000150
        /*0a40*/ 	.short	0x010a
        /*0a42*/ 	.byte	0xff
	.zero		1


	//   ....[149]....
        /*0a44*/ 	.word	0x00008c90
        /*0a48*/ 	.word	0x00000000
        /*0a4c*/ 	.word	0x00000140
        /*0a50*/ 	.short	0x010a
        /*0a52*/ 	.byte	0xff
	.zero		1


	//   ....[150]....
        /*0a54*/ 	.word	0x00008cf0
        /*0a58*/ 	.word	0x00000003
        /*0a5c*/ 	.word	0x00000180
        /*0a60*/ 	.short	0x010a
        /*0a62*/ 	.byte	0xff
	.zero		1


	//   ....[151]....
        /*0a64*/ 	.word	0x00008d50
        /*0a68*/ 	.word	0x00000000
        /*0a6c*/ 	.word	0x00000000
        /*0a70*/ 	.short	0x010a
        /*0a72*/ 	.byte	0xff
	.zero		1


	//   ....[152]....
        /*0a74*/ 	.word	0x00008db0
        /*0a78*/ 	.word	0x00000000
        /*0a7c*/ 	.word	0x00000000
        /*0a80*/ 	.short	0x010a
        /*0a82*/ 	.byte	0xff
	.zero		1


	//   ....[153]....
        /*0a84*/ 	.word	0x00008e10
        /*0a88*/ 	.word	0x00000000
        /*0a8c*/ 	.word	0x00000000
        /*0a90*/ 	.short	0x010a
        /*0a92*/ 	.byte	0xff
	.zero		1


	//   ....[154]....
        /*0a94*/ 	.word	0x00008e70
        /*0a98*/ 	.word	0x00000000
        /*0a9c*/ 	.word	0x00000000
        /*0aa0*/ 	.short	0x010a
        /*0aa2*/ 	.byte	0xff
	.zero		1


	//   ....[155]....
        /*0aa4*/ 	.word	0x00008ed0
        /*0aa8*/ 	.word	0x00000000
        /*0aac*/ 	.word	0x00000000
        /*0ab0*/ 	.short	0x010a
        /*0ab2*/ 	.byte	0xff
	.zero		1


	//   ....[156]....
        /*0ab4*/ 	.word	0x00008f20
        /*0ab8*/ 	.word	0x0000000c
        /*0abc*/ 	.word	0x00000140
        /*0ac0*/ 	.short	0x010a
        /*0ac2*/ 	.byte	0xff
	.zero		1


	//   ....[157]....
        /*0ac4*/ 	.word	0x00008f80
        /*0ac8*/ 	.word	0x00000000
        /*0acc*/ 	.word	0x00000138
        /*0ad0*/ 	.short	0x010a
        /*0ad2*/ 	.byte	0xff
	.zero		1


	//   ....[158]....
        /*0ad4*/ 	.word	0x00008fe0
        /*0ad8*/ 	.word	0x00000000
        /*0adc*/ 	.word	0x00000118
        /*0ae0*/ 	.short	0x010a
        /*0ae2*/ 	.byte	0xff
	.zero		1


	//   ....[159]....
        /*0ae4*/ 	.word	0x00009040
        /*0ae8*/ 	.word	0x00000009
        /*0aec*/ 	.word	0x00000118
        /*0af0*/ 	.short	0x010a
        /*0af2*/ 	.byte	0xff
	.zero		1


	//   ....[160]....
        /*0af4*/ 	.word	0x000090a0
        /*0af8*/ 	.word	0x00000000
        /*0afc*/ 	.word	0x00000000
        /*0b00*/ 	.short	0x010a
        /*0b02*/ 	.byte	0xff
	.zero		1


	//   ....[161]....
        /*0b04*/ 	.word	0x00009100
        /*0b08*/ 	.word	0x00000000
        /*0b0c*/ 	.word	0x00000000
        /*0b10*/ 	.short	0x010a
        /*0b12*/ 	.byte	0xff
	.zero		1


	//   ....[162]....
        /*0b14*/ 	.word	0x00009150
        /*0b18*/ 	.word	0x00000003
        /*0b1c*/ 	.word	0x00000140
        /*0b20*/ 	.short	0x010a
        /*0b22*/ 	.byte	0xff
	.zero		1


	//   ....[163]....
        /*0b24*/ 	.word	0x000091a0
        /*0b28*/ 	.word	0x00000000
        /*0b2c*/ 	.word	0x00000100
        /*0b30*/ 	.short	0x010a
        /*0b32*/ 	.byte	0xff
	.zero		1


	//   ....[164]....
        /*0b34*/ 	.word	0x000091f0
        /*0b38*/ 	.word	0x00000066
        /*0b3c*/ 	.word	0x00000160
        /*0b40*/ 	.short	0x010a
        /*0b42*/ 	.byte	0xff
	.zero		1


	//   ....[165]....
        /*0b44*/ 	.word	0x00009240
        /*0b48*/ 	.word	0x00000003
        /*0b4c*/ 	.word	0x00000100
        /*0b50*/ 	.short	0x010a
        /*0b52*/ 	.byte	0xff
	.zero		1


	//----- nvinfo : EIATTR_NUM_MBARRIERS
	.align		4
.L_47:
        /*0b54*/ 	.byte	0x03, 0x38
        /*0b56*/ 	.short	0x0038


	//----- nvinfo : EIATTR_EXIT_INSTR_OFFSETS
	.align		4
        /*0b58*/ 	.byte	0x04, 0x1c
        /*0b5a*/ 	.short	(.L_49 - .L_48)


	//   ....[0]....
.L_48:
        /*0b5c*/ 	.word	0x000031c0


	//   ....[1]....
        /*0b60*/ 	.word	0x000036d0


	//   ....[2]....
        /*0b64*/ 	.word	0x00003730


	//   ....[3]....
        /*0b68*/ 	.word	0x00004570


	//   ....[4]....
        /*0b6c*/ 	.word	0x00005570


	//   ....[5]....
        /*0b70*/ 	.word	0x000055b0


	//   ....[6]....
        /*0b74*/ 	.word	0x000082f0


	//   ....[7]....
        /*0b78*/ 	.word	0x00008370


	//   ....[8]....
        /*0b7c*/ 	.word	0x000083a0


	//   ....[9]....
        /*0b80*/ 	.word	0x00008420


	//----- nvinfo : EIATTR_MAX_THREADS
	.align		4
.L_49:
        /*0b84*/ 	.byte	0x04, 0x05
        /*0b86*/ 	.short	(.L_51 - .L_50)
.L_50:
        /*0b88*/ 	.word	0x00000100
        /*0b8c*/ 	.word	0x00000001
        /*0b90*/ 	.word	0x00000001


	//----- nvinfo : EIATTR_CRS_STACK_SIZE
	.align		4
.L_51:
        /*0b94*/ 	.byte	0x04, 0x1e
        /*0b96*/ 	.short	(.L_53 - .L_52)
.L_52:
        /*0b98*/ 	.word	0x00000000


	//----- nvinfo : EIATTR_CBANK_PARAM_SIZE
	.align		4
.L_53:
        /*0b9c*/ 	.byte	0x03, 0x19
        /*0b9e*/ 	.short	0x0800


	//----- nvinfo : EIATTR_PARAM_CBANK
	.align		4
        /*0ba0*/ 	.byte	0x04, 0x0a
        /*0ba2*/ 	.short	(.L_55 - .L_54)
	.align		4
.L_54:
        /*0ba4*/ 	.word	index@(.nv.constant0._ZN7cutlass13device_kernelINS_4gemm6kernel13GemmUniversalIN4cute5tupleIJiiiiEEENS1_10collective13CollectiveMmaINS1_35MainloopSm100TmaUmmaWarpSpecializedILi16ELi2ELi4ENS5_IJNS4_1CILi1EEENSA_ILi2EEESB_EEEEENS5_IJNSA_ILi128EEENSA_ILi64EEENSA_ILi32EEEEEENS_10bfloat16_tENS5_IJlSB_lEEESJ_SK_NS4_8TiledMMAINS4_8MMA_AtomIJNS4_20SM100_MMA_F16BF16_SSISJ_SJ_fLi128ELi64ELNS4_4UMMA5MajorE0ELSP_0ELNSO_7ScaleInE0ELSQ_0EEEEEENS4_6LayoutINS5_IJSB_SB_SB_EEENS5_IJNSA_ILi0EEESV_SV_EEEEENS5_IJNS4_10UnderscoreESY_SY_EEEEENS4_23SM90_TMA_LOAD_MULTICASTENS4_14ComposedLayoutINS4_7SwizzleILi2ELi4ELi3EEENS4_18smem_ptr_flag_bitsILi16EEENST_INS5_IJNSA_ILi8EEESH_EEENS5_IJSH_SB_EEEEEEEvNS4_8identityENS4_13SM90_TMA_LOADES1B_vS1C_EENS_8epilogue10collective18CollectiveEpilogueINS1F_23Sm100TmaWarpSpecializedILi3ELi2ELi32ELb1ELb0EEEJSI_NS5_IJNST_ISF_SB_EENST_ISH_SB_EEEEESJ_SK_SJ_SK_NS1F_6fusion15FusionCallbacksIS1J_NS1N_17LinearCombinationISJ_fSJ_fLNS_15FloatRoundStyleE2EEESI_S1M_JEEENS4_5SM1004TMEM4LOAD26SM100_TMEM_LOAD_32dp32b32xES1D_S1B_NS4_39AutoVectorizingCopyWithAssumedAlignmentILi128EEENS4_14SM90_TMA_STOREES1B_S1Y_S1Y_EEEvvEEEEvNT_6ParamsE)
        /*0ba8*/ 	.short	0x0380
        /*0baa*/ 	.short	0x0800


	//----- nvinfo : EIATTR_SW_WAR
	.align		4
.L_55:
        /*0bac*/ 	.byte	0x04, 0x36
        /*0bae*/ 	.short	(.L_57 - .L_56)
.L_56:
        /*0bb0*/ 	.word	0x00000008
.L_57:


//--------------------- .nv.callgraph             --------------------------
	.section	.nv.callgraph,"",@"SHT_CUDA_CALLGRAPH"
	.align	4
	.sectionentsize	8
	.align		4
        /*0000*/ 	.word	0x00000000
	.align		4
        /*0004*/ 	.word	0xffffffff
	.align		4
        /*0008*/ 	.word	index@(_ZN7cutlass13device_kernelINS_4gemm6kernel13GemmUniversalIN4cute5tupleIJiiiiEEENS1_10collective13CollectiveMmaINS1_35MainloopSm100TmaUmmaWarpSpecializedILi16ELi2ELi4ENS5_IJNS4_1CILi1EEENSA_ILi2EEESB_EEEEENS5_IJNSA_ILi128EEENSA_ILi64EEENSA_ILi32EEEEEENS_10bfloat16_tENS5_IJlSB_lEEESJ_SK_NS4_8TiledMMAINS4_8MMA_AtomIJNS4_20SM100_MMA_F16BF16_SSISJ_SJ_fLi128ELi64ELNS4_4UMMA5MajorE0ELSP_0ELNSO_7ScaleInE0ELSQ_0EEEEEENS4_6LayoutINS5_IJSB_SB_SB_EEENS5_IJNSA_ILi0EEESV_SV_EEEEENS5_IJNS4_10UnderscoreESY_SY_EEEEENS4_23SM90_TMA_LOAD_MULTICASTENS4_14ComposedLayoutINS4_7SwizzleILi2ELi4ELi3EEENS4_18smem_ptr_flag_bitsILi16EEENST_INS5_IJNSA_ILi8EEESH_EEENS5_IJSH_SB_EEEEEEEvNS4_8identityENS4_13SM90_TMA_LOADES1B_vS1C_EENS_8epilogue10collective18CollectiveEpilogueINS1F_23Sm100TmaWarpSpecializedILi3ELi2ELi32ELb1ELb0EEEJSI_NS5_IJNST_ISF_SB_EENST_ISH_SB_EEEEESJ_SK_SJ_SK_NS1F_6fusion15FusionCallbacksIS1J_NS1N_17LinearCombinationISJ_fSJ_fLNS_15FloatRoundStyleE2EEESI_S1M_JEEENS4_5SM1004TMEM4LOAD26SM100_TMEM_LOAD_32dp32b32xES1D_S1B_NS4_39AutoVectorizingCopyWithAssumedAlignmentILi128EEENS4_14SM90_TMA_STOREES1B_S1Y_S1Y_EEEvvEEEEvNT_6ParamsE)
	.align		4
        /*000c*/ 	.word	index@(__assertfail)
	.align		4
        /*0010*/ 	.word	0x00000000
	.align		4
        /*0014*/ 	.word	0xfffffffe
	.align		4
        /*0018*/ 	.word	0x00000000
	.align		4
        /*001c*/ 	.word	0xfffffffd
	.align		4
        /*0020*/ 	.word	0x00000000
	.align		4
        /*0024*/ 	.word	0xfffffffc


//--------------------- .nv.constant4             --------------------------
	.section	.nv.constant4,"a",@progbits
	.align	8
	.align		8
.nv.constant4:
        /*0000*/ 	.dword	__assertfail
	.align		8
        /*0008*/ 	.dword	__unnamed_1
	.align		8
        /*0010*/ 	.dword	__unnamed_2
	.align		8
        /*0018*/ 	.dword	_ZN39_INTERNAL_dbab0b06_4_k_cu_533fd1e6_78774cuda3std3__45__cpo5beginE
	.align		8
        /*0020*/ 	.dword	_ZN39_INTERNAL_dbab0b06_4_k_cu_533fd1e6_78774cuda3std3__45__cpo3endE
	.align		8
        /*0028*/ 	.dword	_ZN39_INTERNAL_dbab0b06_4_k_cu_533fd1e6_78774cuda3std3__45__cpo6cbeginE
	.align		8
        /*0030*/ 	.dword	_ZN39_INTERNAL_dbab0b06_4_k_cu_533fd1e6_78774cuda3std3__45__cpo4cendE
	.align		8
        /*0038*/ 	.dword	_ZN39_INTERNAL_dbab0b06_4_k_cu_533fd1e6_78774cuda3std3__441_GLOBAL__N__dbab0b06_4_k_cu_533fd1e6_78776ignoreE
	.align		8
        /*0040*/ 	.dword	_ZN39_INTERNAL_dbab0b06_4_k_cu_533fd1e6_78774cuda3std3__419piecewise_constructE
	.align		8
        /*0048*/ 	.dword	_ZN39_INTERNAL_dbab0b06_4_k_cu_533fd1e6_78774cuda3std3__48in_placeE
	.align		8
        /*0050*/ 	.dword	_ZN39_INTERNAL_dbab0b06_4_k_cu_533fd1e6_78774cuda3std6ranges3__45__cpo4swapE
	.align		8
        /*0058*/ 	.dword	_ZN39_INTERNAL_dbab0b06_4_k_cu_533fd1e6_78774cuda3std6ranges3__45__cpo9iter_moveE
	.align		8
        /*0060*/ 	.dword	_ZN39_INTERNAL_dbab0b06_4_k_cu_533fd1e6_78774cute7productE
	.align		8
        /*0068*/ 	.dword	_ZN39_INTERNAL_dbab0b06_4_k_cu_533fd1e6_78774cute1_E
	.align		8
        /*0070*/ 	.dword	$str$25
	.align		8
        /*0078*/ 	.dword	$str$26
	.align		8
        /*0080*/ 	.dword	$str$27
	.align		8
        /*0088*/ 	.dword	$str$28


//--------------------- .text._ZN7cutlass13device_kernelINS_4gemm6kernel13GemmUniversalIN4cute5tupleIJiiiiEEENS1_10collective13CollectiveMmaINS1_35MainloopSm100TmaUmmaWarpSpecializedILi16ELi2ELi4ENS5_IJNS4_1CILi1EEENSA_ILi2EEESB_EEEEENS5_IJNSA_ILi128EEENSA_ILi64EEENSA_ILi32EEEEEENS_10bfloat16_tENS5_IJlSB_lEEESJ_SK_NS4_8TiledMMAINS4_8MMA_AtomIJNS4_20SM100_MMA_F16BF16_SSISJ_SJ_fLi128ELi64ELNS4_4UMMA5MajorE0ELSP_0ELNSO_7ScaleInE0ELSQ_0EEEEEENS4_6LayoutINS5_IJSB_SB_SB_EEENS5_IJNSA_ILi0EEESV_SV_EEEEENS5_IJNS4_10UnderscoreESY_SY_EEEEENS4_23SM90_TMA_LOAD_MULTICASTENS4_14ComposedLayoutINS4_7SwizzleILi2ELi4ELi3EEENS4_18smem_ptr_flag_bitsILi16EEENST_INS5_IJNSA_ILi8EEESH_EEENS5_IJSH_SB_EEEEEEEvNS4_8identityENS4_13SM90_TMA_LOADES1B_vS1C_EENS_8epilogue10collective18CollectiveEpilogueINS1F_23Sm100TmaWarpSpecializedILi3ELi2ELi32ELb1ELb0EEEJSI_NS5_IJNST_ISF_SB_EENST_ISH_SB_EEEEESJ_SK_SJ_SK_NS1F_6fusion15FusionCallbacksIS1J_NS1N_17LinearCombinationISJ_fSJ_fLNS_15FloatRoundStyleE2EEESI_S1M_JEEENS4_5SM1004TMEM4LOAD26SM100_TMEM_LOAD_32dp32b32xES1D_S1B_NS4_39AutoVectorizingCopyWithAssumedAlignmentILi128EEENS4_14SM90_TMA_STOREES1B_S1Y_S1Y_EEEvvEEEEvNT_6ParamsE --------------------------
	.section	.text._ZN7cutlass13device_kernelINS_4gemm6kernel13GemmUniversalIN4cute5tupleIJiiiiEEENS1_10collective13CollectiveMmaINS1_35MainloopSm100TmaUmmaWarpSpecializedILi16ELi2ELi4ENS5_IJNS4_1CILi1EEENSA_ILi2EEESB_EEEEENS5_IJNSA_ILi128EEENSA_ILi64EEENSA_ILi32EEEEEENS_10bfloat16_tENS5_IJlSB_lEEESJ_SK_NS4_8TiledMMAINS4_8MMA_AtomIJNS4_20SM100_MMA_F16BF16_SSISJ_SJ_fLi128ELi64ELNS4_4UMMA5MajorE0ELSP_0ELNSO_7ScaleInE0ELSQ_0EEEEEENS4_6LayoutINS5_IJSB_SB_SB_EEENS5_IJNSA_ILi0EEESV_SV_EEEEENS5_IJNS4_10UnderscoreESY_SY_EEEEENS4_23SM90_TMA_LOAD_MULTICASTENS4_14ComposedLayoutINS4_7SwizzleILi2ELi4ELi3EEENS4_18smem_ptr_flag_bitsILi16EEENST_INS5_IJNSA_ILi8EEESH_EEENS5_IJSH_SB_EEEEEEEvNS4_8identityENS4_13SM90_TMA_LOADES1B_vS1C_EENS_8epilogue10collective18CollectiveEpilogueINS1F_23Sm100TmaWarpSpecializedILi3ELi2ELi32ELb1ELb0EEEJSI_NS5_IJNST_ISF_SB_EENST_ISH_SB_EEEEESJ_SK_SJ_SK_NS1F_6fusion15FusionCallbacksIS1J_NS1N_17LinearCombinationISJ_fSJ_fLNS_15FloatRoundStyleE2EEESI_S1M_JEEENS4_5SM1004TMEM4LOAD26SM100_TMEM_LOAD_32dp32b32xES1D_S1B_NS4_39AutoVectorizingCopyWithAssumedAlignmentILi128EEENS4_14SM90_TMA_STOREES1B_S1Y_S1Y_EEEvvEEEEvNT_6ParamsE,"ax",@progbits
	.align	128
.text._ZN7cutlass13device_kernelINS_4gemm6kernel13GemmUniversalIN4cute5tupleIJiiiiEEENS1_10collective13CollectiveMmaINS1_35MainloopSm100TmaUmmaWarpSpecializedILi16ELi2ELi4ENS5_IJNS4_1CILi1EEENSA_ILi2EEESB_EEEEENS5_IJNSA_ILi128EEENSA_ILi64EEENSA_ILi32EEEEEENS_10bfloat16_tENS5_IJlSB_lEEESJ_SK_NS4_8TiledMMAINS4_8MMA_AtomIJNS4_20SM100_MMA_F16BF16_SSISJ_SJ_fLi128ELi64ELNS4_4UMMA5MajorE0ELSP_0ELNSO_7ScaleInE0ELSQ_0EEEEEENS4_6LayoutINS5_IJSB_SB_SB_EEENS5_IJNSA_ILi0EEESV_SV_EEEEENS5_IJNS4_10UnderscoreESY_SY_EEEEENS4_23SM90_TMA_LOAD_MULTICASTENS4_14ComposedLayoutINS4_7SwizzleILi2ELi4ELi3EEENS4_18smem_ptr_flag_bitsILi16EEENST_INS5_IJNSA_ILi8EEESH_EEENS5_IJSH_SB_EEEEEEEvNS4_8identityENS4_13SM90_TMA_LOADES1B_vS1C_EENS_8epilogue10collective18CollectiveEpilogueINS1F_23Sm100TmaWarpSpecializedILi3ELi2ELi32ELb1ELb0EEEJSI_NS5_IJNST_ISF_SB_EENST_ISH_SB_EEEEESJ_SK_SJ_SK_NS1F_6fusion15FusionCallbacksIS1J_NS1N_17LinearCombinationISJ_fSJ_fLNS_15FloatRoundStyleE2EEESI_S1M_JEEENS4_5SM1004TMEM4LOAD26SM100_TMEM_LOAD_32dp32b32xES1D_S1B_NS4_39AutoVectorizingCopyWithAssumedAlignmentILi128EEENS4_14SM90_TMA_STOREES1B_S1Y_S1Y_EEEvvEEEEvNT_6ParamsE:
        .type           _ZN7cutlass13device_kernelINS_4gemm6kernel13GemmUniversalIN4cute5tupleIJiiiiEEENS1_10collective13CollectiveMmaINS1_35MainloopSm100TmaUmmaWarpSpecializedILi16ELi2ELi4ENS5_IJNS4_1CILi1EEENSA_ILi2EEESB_EEEEENS5_IJNSA_ILi128EEENSA_ILi64EEENSA_ILi32EEEEEENS_10bfloat16_tENS5_IJlSB_lEEESJ_SK_NS4_8TiledMMAINS4_8MMA_AtomIJNS4_20SM100_MMA_F16BF16_SSISJ_SJ_fLi128ELi64ELNS4_4UMMA5MajorE0ELSP_0ELNSO_7ScaleInE0ELSQ_0EEEEEENS4_6LayoutINS5_IJSB_SB_SB_EEENS5_IJNSA_ILi0EEESV_SV_EEEEENS5_IJNS4_10UnderscoreESY_SY_EEEEENS4_23SM90_TMA_LOAD_MULTICASTENS4_14ComposedLayoutINS4_7SwizzleILi2ELi4ELi3EEENS4_18smem_ptr_flag_bitsILi16EEENST_INS5_IJNSA_ILi8EEESH_EEENS5_IJSH_SB_EEEEEEEvNS4_8identityENS4_13SM90_TMA_LOADES1B_vS1C_EENS_8epilogue10collective18CollectiveEpilogueINS1F_23Sm100TmaWarpSpecializedILi3ELi2ELi32ELb1ELb0EEEJSI_NS5_IJNST_ISF_SB_EENST_ISH_SB_EEEEESJ_SK_SJ_SK_NS1F_6fusion15FusionCallbacksIS1J_NS1N_17LinearCombinationISJ_fSJ_fLNS_15FloatRoundStyleE2EEESI_S1M_JEEENS4_5SM1004TMEM4LOAD26SM100_TMEM_LOAD_32dp32b32xES1D_S1B_NS4_39AutoVectorizingCopyWithAssumedAlignmentILi128EEENS4_14SM90_TMA_STOREES1B_S1Y_S1Y_EEEvvEEEEvNT_6ParamsE,@function
        .size           _ZN7cutlass13device_kernelINS_4gemm6kernel13GemmUniversalIN4cute5tupleIJiiiiEEENS1_10collective13CollectiveMmaINS1_35MainloopSm100TmaUmmaWarpSpecializedILi16ELi2ELi4ENS5_IJNS4_1CILi1EEENSA_ILi2EEESB_EEEEENS5_IJNSA_ILi128EEENSA_ILi64EEENSA_ILi32EEEEEENS_10bfloat16_tENS5_IJlSB_lEEESJ_SK_NS4_8TiledMMAINS4_8MMA_AtomIJNS4_20SM100_MMA_F16BF16_SSISJ_SJ_fLi128ELi64ELNS4_4UMMA5MajorE0ELSP_0ELNSO_7ScaleInE0ELSQ_0EEEEEENS4_6LayoutINS5_IJSB_SB_SB_EEENS5_IJNSA_ILi0EEESV_SV_EEEEENS5_IJNS4_10UnderscoreESY_SY_EEEEENS4_23SM90_TMA_LOAD_MULTICASTENS4_14ComposedLayoutINS4_7SwizzleILi2ELi4ELi3EEENS4_18smem_ptr_flag_bitsILi16EEENST_INS5_IJNSA_ILi8EEESH_EEENS5_IJSH_SB_EEEEEEEvNS4_8identityENS4_13SM90_TMA_LOADES1B_vS1C_EENS_8epilogue10collective18CollectiveEpilogueINS1F_23Sm100TmaWarpSpecializedILi3ELi2ELi32ELb1ELb0EEEJSI_NS5_IJNST_ISF_SB_EENST_ISH_SB_EEEEESJ_SK_SJ_SK_NS1F_6fusion15FusionCallbacksIS1J_NS1N_17LinearCombinationISJ_fSJ_fLNS_15FloatRoundStyleE2EEESI_S1M_JEEENS4_5SM1004TMEM4LOAD26SM100_TMEM_LOAD_32dp32b32xES1D_S1B_NS4_39AutoVectorizingCopyWithAssumedAlignmentILi128EEENS4_14SM90_TMA_STOREES1B_S1Y_S1Y_EEEvvEEEEvNT_6ParamsE,(.L_x_198 - _ZN7cutlass13device_kernelINS_4gemm6kernel13GemmUniversalIN4cute5tupleIJiiiiEEENS1_10collective13CollectiveMmaINS1_35MainloopSm100TmaUmmaWarpSpecializedILi16ELi2ELi4ENS5_IJNS4_1CILi1EEENSA_ILi2EEESB_EEEEENS5_IJNSA_ILi128EEENSA_ILi64EEENSA_ILi32EEEEEENS_10bfloat16_tENS5_IJlSB_lEEESJ_SK_NS4_8TiledMMAINS4_8MMA_AtomIJNS4_20SM100_MMA_F16BF16_SSISJ_SJ_fLi128ELi64ELNS4_4UMMA5MajorE0ELSP_0ELNSO_7ScaleInE0ELSQ_0EEEEEENS4_6LayoutINS5_IJSB_SB_SB_EEENS5_IJNSA_ILi0EEESV_SV_EEEEENS5_IJNS4_10UnderscoreESY_SY_EEEEENS4_23SM90_TMA_LOAD_MULTICASTENS4_14ComposedLayoutINS4_7SwizzleILi2ELi4ELi3EEENS4_18smem_ptr_flag_bitsILi16EEENST_INS5_IJNSA_ILi8EEESH_EEENS5_IJSH_SB_EEEEEEEvNS4_8identityENS4_13SM90_TMA_LOADES1B_vS1C_EENS_8epilogue10collective18CollectiveEpilogueINS1F_23Sm100TmaWarpSpecializedILi3ELi2ELi32ELb1ELb0EEEJSI_NS5_IJNST_ISF_SB_EENST_ISH_SB_EEEEESJ_SK_SJ_SK_NS1F_6fusion15FusionCallbacksIS1J_NS1N_17LinearCombinationISJ_fSJ_fLNS_15FloatRoundStyleE2EEESI_S1M_JEEENS4_5SM1004TMEM4LOAD26SM100_TMEM_LOAD_32dp32b32xES1D_S1B_NS4_39AutoVectorizingCopyWithAssumedAlignmentILi128EEENS4_14SM90_TMA_STOREES1B_S1Y_S1Y_EEEvvEEEEvNT_6ParamsE)
        .other          _ZN7cutlass13device_kernelINS_4gemm6kernel13GemmUniversalIN4cute5tupleIJiiiiEEENS1_10collective13CollectiveMmaINS1_35MainloopSm100TmaUmmaWarpSpecializedILi16ELi2ELi4ENS5_IJNS4_1CILi1EEENSA_ILi2EEESB_EEEEENS5_IJNSA_ILi128EEENSA_ILi64EEENSA_ILi32EEEEEENS_10bfloat16_tENS5_IJlSB_lEEESJ_SK_NS4_8TiledMMAINS4_8MMA_AtomIJNS4_20SM100_MMA_F16BF16_SSISJ_SJ_fLi128ELi64ELNS4_4UMMA5MajorE0ELSP_0ELNSO_7ScaleInE0ELSQ_0EEEEEENS4_6LayoutINS5_IJSB_SB_SB_EEENS5_IJNSA_ILi0EEESV_SV_EEEEENS5_IJNS4_10UnderscoreESY_SY_EEEEENS4_23SM90_TMA_LOAD_MULTICASTENS4_14ComposedLayoutINS4_7SwizzleILi2ELi4ELi3EEENS4_18smem_ptr_flag_bitsILi16EEENST_INS5_IJNSA_ILi8EEESH_EEENS5_IJSH_SB_EEEEEEEvNS4_8identityENS4_13SM90_TMA_LOADES1B_vS1C_EENS_8epilogue10collective18CollectiveEpilogueINS1F_23Sm100TmaWarpSpecializedILi3ELi2ELi32ELb1ELb0EEEJSI_NS5_IJNST_ISF_SB_EENST_ISH_SB_EEEEESJ_SK_SJ_SK_NS1F_6fusion15FusionCallbacksIS1J_NS1N_17LinearCombinationISJ_fSJ_fLNS_15FloatRoundStyleE2EEESI_S1M_JEEENS4_5SM1004TMEM4LOAD26SM100_TMEM_LOAD_32dp32b32xES1D_S1B_NS4_39AutoVectorizingCopyWithAssumedAlignmentILi128EEENS4_14SM90_TMA_STOREES1B_S1Y_S1Y_EEEvvEEEEvNT_6ParamsE,@"STO_CUDA_ENTRY STV_DEFAULT"
_ZN7cutlass13device_kernelINS_4gemm6kernel13GemmUniversalIN4cute5tupleIJiiiiEEENS1_10collective13CollectiveMmaINS1_35MainloopSm100TmaUmmaWarpSpecializedILi16ELi2ELi4ENS5_IJNS4_1CILi1EEENSA_ILi2EEESB_EEEEENS5_IJNSA_ILi128EEENSA_ILi64EEENSA_ILi32EEEEEENS_10bfloat16_tENS5_IJlSB_lEEESJ_SK_NS4_8TiledMMAINS4_8MMA_AtomIJNS4_20SM100_MMA_F16BF16_SSISJ_SJ_fLi128ELi64ELNS4_4UMMA5MajorE0ELSP_0ELNSO_7ScaleInE0ELSQ_0EEEEEENS4_6LayoutINS5_IJSB_SB_SB_EEENS5_IJNSA_ILi0EEESV_SV_EEEEENS5_IJNS4_10UnderscoreESY_SY_EEEEENS4_23SM90_TMA_LOAD_MULTICASTENS4_14ComposedLayoutINS4_7SwizzleILi2ELi4ELi3EEENS4_18smem_ptr_flag_bitsILi16EEENST_INS5_IJNSA_ILi8EEESH_EEENS5_IJSH_SB_EEEEEEEvNS4_8identityENS4_13SM90_TMA_LOADES1B_vS1C_EENS_8epilogue10collective18CollectiveEpilogueINS1F_23Sm100TmaWarpSpecializedILi3ELi2ELi32ELb1ELb0EEEJSI_NS5_IJNST_ISF_SB_EENST_ISH_SB_EEEEESJ_SK_SJ_SK_NS1F_6fusion15FusionCallbacksIS1J_NS1N_17LinearCombinationISJ_fSJ_fLNS_15FloatRoundStyleE2EEESI_S1M_JEEENS4_5SM1004TMEM4LOAD26SM100_TMEM_LOAD_32dp32b32xES1D_S1B_NS4_39AutoVectorizingCopyWithAssumedAlignmentILi128EEENS4_14SM90_TMA_STOREES1B_S1Y_S1Y_EEEvvEEEEvNT_6ParamsE:
[----:B------:R-:W1:Y:S01]  /*0000*/  LDC R1, c[0x0][0x37c] ;  /* 0x0000df00ff017b82 */ /* 0x000e620000000800 */
[----:B------:R-:W2:Y:S01]  /*0010*/  S2R R91, SR_TID.X ;  /* 0x00000000005b7919 */ /* 0x000ea20000002100 */
[----:B------:R-:W3:Y:S01]  /*0020*/  LDCU.64 UR8, c[0x0][0x890] ;  /* 0x00011200ff0877ac */ /* 0x000ee20008000a00 */
[----:B------:R-:W-:Y:S02]  /*0030*/  PRMT R84, RZ, 0x7610, R84 ;  /* 0x00007610ff547816 */ /* 0x000fe40000000054 */
[----:B------:R-:W-:Y:S01]  /*0040*/  ELECT P3, URZ, PT ;  /* 0x0000000000ff782f */ /* 0x000fe20003860000 */
[----:B---3--:R-:W-:-:S04]  /*0050*/  UISETP.NE.U32.AND UP0, UPT, UR8, URZ, UPT ;  /* 0x000000ff0800728c */ /* 0x008fc8000bf05070 */
[----:B------:R-:W-:Y:S01]  /*0060*/  UISETP.NE.AND.EX UP0, UPT, UR9, URZ, UPT, UP0 ;  /* 0x000000ff0900728c */ /* 0x000fe2000bf05300 */
[----:B--2---:R-:W-:-:S05]  /*0070*/  SHF.R.U32.HI R85, RZ, 0x5, R91 ;  /* 0x00000005ff557819 */ /* 0x004fca000001165b */
[----:B------:R-:W2:Y:S02]  /*0080*/  SHFL.IDX PT, R0, R85, RZ, 0x1f ;  /* 0x00001fff55007589 */ /* 0x000ea400000e0000 */
[----:B--2---:R-:W-:Y:S01]  /*0090*/  R2UR UR22, R0 ;  /* 0x00000000001672ca */ /* 0x004fe200000e0000 */
[----:B-1----:R-:W-:-:S14]  /*00a0*/  BRA.U UP0, `(.L_x_0) ;  /* 0x0000000100307547 */ /* 0x002fdc000b800000 */
[----:B------:R-:W1:Y:S02]  /*00b0*/  LDCU.64 UR4, c[0x0][0x888] ;  /* 0x00011100ff0477ac */ /* 0x000e640008000a00 */
[----:B-1----:R-:W-:-:S04]  /*00c0*/  UISETP.NE.U32.AND UP0, UPT, UR4, URZ, UPT ;  /* 0x000000ff0400728c */ /* 0x002fc8000bf05070 */
[----:B------:R-:W-:-:S09]  /*00d0*/  UISETP.NE.AND.EX UP0, UPT, UR5, URZ, UPT, UP0 ;  /* 0x000000ff0500728c */ /* 0x000fd2000bf05300 */
[----:B------:R-:W-:Y:S05]  /*00e0*/  BRA.U !UP0, `(.L_x_1) ;  /* 0x0000000108147547 */ /* 0x000fea000b800000 */
[----:B------:R-:W1:Y:S01]  /*00f0*/  LDC.64 R2, c[0x0][0x888] ;  /* 0x00022200ff027b82 */ /* 0x000e620000000a00 */
[----:B------:R-:W1:Y:S02]  /*0100*/  LDCU.64 UR4, c[0x0][0x358] ;  /* 0x00006b00ff0477ac */ /* 0x000e640008000a00 */
[----:B-1----:R1:W5:Y:S01]  /*0110*/  LDG.E R41, desc[UR4][R2.64] ;  /* 0x0000000402297981 */ /* 0x002362000c1e1900 */
[----:B------:R-:W-:Y:S01]  /*0120*/  HFMA2 R84, -RZ, RZ, 0, 5.9604644775390625e-08 ;  /* 0x00000001ff547431 */ /* 0x000fe200000001ff */
[----:B------:R-:W-:Y:S05]  /*0130*/  BRA `(.L_x_0) ;  /* 0x00000000000c7947 */ /* 0x000fea0003800000 */
.L_x_1:
[----:B------:R-:W1:Y:S01]  /*0140*/  LDCU UR4, c[0x0][0x880] ;  /* 0x00011000ff0477ac */ /* 0x000e620008000800 */
[----:B------:R-:W-:Y:S01]  /*0150*/  HFMA2 R84, -RZ, RZ, 0, 5.9604644775390625e-08 ;  /* 0x00000001ff547431 */ /* 0x000fe200000001ff */
[----:B-1----:R-:W-:-:S07]  /*0160*/  MOV R41, UR4 ;  /* 0x0000000400297c02 */ /* 0x002fce0008000f00 */
.L_x_0:
[----:B------:R-:W2:Y:S02]  /*0170*/  LDCU.64 UR4, c[0x0][0x8b0] ;  /* 0x00011600ff0477ac */ /* 0x000ea40008000a00 */
[----:B--2---:R-:W-:-:S04]  /*0180*/  UISETP.NE.U32.AND UP0, UPT, UR4, URZ, UPT ;  /* 0x000000ff0400728c */ /* 0x004fc8000bf05070 */
[----:B------:R-:W-:-:S09]  /*0190*/  UISETP.NE.AND.EX UP0, UPT, UR5, URZ, UPT, UP0 ;  /* 0x000000ff0500728c */ /* 0x000fd2000bf05300 */
[----:B------:R-:W-:Y:S05]  /*01a0*/  BRA.U UP0, `(.L_x_2) ;  /* 0x0000000100287547 */ /* 0x000fea000b800000 */
[----:B------:R-:W2:Y:S02]  /*01b0*/  LDCU.64 UR4, c[0x0][0x8a8] ;  /* 0x00011500ff0477ac */ /* 0x000ea40008000a00 */
[----:B--2---:R-:W-:-:S04]  /*01c0*/  UISETP.NE.U32.AND UP0, UPT, UR4, URZ, UPT ;  /* 0x000000ff0400728c */ /* 0x004fc8000bf05070 */
[----:B------:R-:W-:-:S09]  /*01d0*/  UISETP.NE.AND.EX UP0, UPT, UR5, URZ, UPT, UP0 ;  /* 0x000000ff0500728c */ /* 0x000fd2000bf05300 */
[----:B------:R-:W-:Y:S05]  /*01e0*/  BRA.U !UP0, `(.L_x_3) ;  /* 0x0000000108107547 */ /* 0x000fea000b800000 */
[----:B------:R-:W2:Y:S01]  /*01f0*/  LDC.64 R38, c[0x0][0x8a8] ;  /* 0x00022a00ff267b82 */ /* 0x000ea20000000a00 */
[----:B------:R-:W2:Y:S02]  /*0200*/  LDCU.64 UR4, c[0x0][0x358] ;  /* 0x00006b00ff0477ac */ /* 0x000ea40008000a00 */
[----:B--2---:R2:W5:Y:S01]  /*0210*/  LDG.E R38, desc[UR4][R38.64] ;  /* 0x0000000426267981 */ /* 0x004562000c1e1900 */
[----:B------:R-:W-:Y:S05]  /*0220*/  BRA `(.L_x_2) ;  /* 0x0000000000087947 */ /* 0x000fea0003800000 */
.L_x_3:
[----:B------:R-:W2:Y:S02]  /*0230*/  LDCU UR4, c[0x0][0x8a0] ;  /* 0x00011400ff0477ac */ /* 0x000ea40008000800 */
[----:B--2---:R-:W-:Y:S02]  /*0240*/  MOV R38, UR4 ;  /* 0x0000000400267c02 */ /* 0x004fe40008000f00 */
.L_x_2:
[----:B------:R-:W-:Y:S01]  /*0250*/  IMAD.U32 R0, RZ, RZ, UR22 ;  /* 0x00000016ff007e24 */ /* 0x000fe2000f8e00ff */
[----:B------:R-:W-:Y:S04]  /*0260*/  BSSY.RECONVERGENT B0, `(.L_x_4) ;  /* 0x000000c000007945 */ /* 0x000fe80003800200 */
[C---:B------:R-:W-:Y:S02]  /*0270*/  ISETP.NE.OR P1, PT, R0.reuse, 0x1, !P3 ;  /* 0x000000010000780c */ /* 0x040fe40005f25670 */
[----:B------:R-:W-:-:S11]  /*0280*/  ISETP.NE.OR P0, PT, R0, 0x3, !P3 ;  /* 0x000000030000780c */ /* 0x000fd60005f05670 */
[----:B------:R-:W-:Y:S05]  /*0290*/  @P1 BRA `(.L_x_5) ;  /* 0x0000000000201947 */ /* 0x000fea0003800000 */
[----:B------:R-:W3:Y:S02]  /*02a0*/  LDCU.64 UR4, c[0x0][0x348] ;  /* 0x00006900ff0477ac */ /* 0x000ee40008000a00 */
[----:B---3--:R-:W-:Y:S02]  /*02b0*/  UIADD3 UR6, UP1, UPT, UR4, 0x80, URZ ;  /* 0x0000008004067890 */ /* 0x008fe4000ff3e0ff */
[----:B------:R-:W-:Y:S02]  /*02c0*/  UIADD3 UR4, UP0, UPT, UR4, 0x180, URZ ;  /* 0x0000018004047890 */ /* 0x000fe4000ff1e0ff */
[----:B------:R-:W-:Y:S02]  /*02d0*/  UIADD3.X UR7, UPT, UPT, URZ, UR5, URZ, UP1, !UPT ;  /* 0x00000005ff077290 */ /* 0x000fe40008ffe4ff */
[----:B------:R-:W-:-:S07]  /*02e0*/  UIADD3.X UR5, UPT, UPT, URZ, UR5, URZ, UP0, !UPT ;  /* 0x00000005ff057290 */ /* 0x000fce00087fe4ff */
[----:B------:R3:W-:Y:S02]  /*02f0*/  UTMACCTL.PF [UR6] ;  /* 0x00000000060079b9 */ /* 0x0007e40008040000 */
[----:B------:R3:W-:Y:S02]  /*0300*/  UTMACCTL.PF [UR4] ;  /* 0x00000000040079b9 */ /* 0x0007e40008040000 */
[----:B---3--:R-:W-:Y:S01]  /*0310*/  NOP ;  /* 0x0000000000007918 */ /* 0x008fe20000000000 */
.L_x_5:
[----:B------:R-:W-:Y:S05]  /*0320*/  BSYNC.RECONVERGENT B0 ;  /* 0x0000000000007941 */ /* 0x000fea0003800200 */
.L_x_4:
[----:B------:R-:W-:Y:S04]  /*0330*/  BSSY.RECONVERGENT B0, `(.L_x_6) ;  /* 0x000000a000007945 */ /* 0x000fe80003800200 */
        /* <DEDUP_REMOVED lines=9> */
.L_x_7:
[----:B------:R-:W-:Y:S05]  /*03d0*/  BSYNC.RECONVERGENT B0 ;  /* 0x0000000000007941 */ /* 0x000fea0003800200 */
.L_x_6:
[----:B------:R-:W3:Y:S01]  /*03e0*/  LDCU.64 UR4, c[0x0][0x888] ;  /* 0x00011100ff0477ac */ /* 0x000ee20008000a00 */
[----:B------:R-:W-:Y:S02]  /*03f0*/  UISETP.EQ.U32.AND UP1, UPT, UR8, URZ, UPT ;  /* 0x000000ff0800728c */ /* 0x000fe4000bf22070 */
[----:B------:R-:W-:Y:S02]  /*0400*/  UPLOP3.LUT UP3, UPT, UPT, UPT, UPT, 0x80, 0x8 ;  /* 0x000000000008789c */ /* 0x000fe40003f6f070 */
[----:B---3--:R-:W-:-:S04]  /*0410*/  UISETP.NE.U32.AND UP0, UPT, UR4, URZ, UPT ;  /* 0x000000ff0400728c */ /* 0x008fc8000bf05070 */
[----:B------:R-:W-:-:S04]  /*0420*/  UISETP.NE.AND.EX UP0, UPT, UR5, URZ, UPT, UP0 ;  /* 0x000000ff0500728c */ /* 0x000fc8000bf05300 */
[----:B------:R-:W-:-:S04]  /*0430*/  UISETP.EQ.OR.EX UP2, UPT, UR9, URZ, !UP0, UP1 ;  /* 0x000000ff0900728c */ /* 0x000fc8000c742710 */
[----:B------:R-:W-:-:S06]  /*0440*/  UP2UR UR4, UPR, URZ, 0x4 ;  /* 0x00000004ff047883 */ /* 0x000fcc0008000000 */
[----:B------:R-:W-:Y:S01]  /*0450*/  MOV R88, UR4 ;  /* 0x0000000400587c02 */ /* 0x000fe20008000f00 */
[----:B------:R-:W-:Y:S06]  /*0460*/  BRA.U !UP2, `(.L_x_8) ;  /* 0x000000010a207547 */ /* 0x000fec000b800000 */
[----:B------:R-:W-:Y:S01]  /*0470*/  UISETP.NE.U32.AND UP1, UPT, UR8, URZ, UPT ;  /* 0x000000ff0800728c */ /* 0x000fe2000bf25070 */
[----:B-----5:R-:W-:Y:S01]  /*0480*/  FSETP.NEU.AND P0, PT, R41, RZ, PT ;  /* 0x000000ff2900720b */ /* 0x020fe20003f0d000 */
[----:B------:R-:W-:Y:S02]  /*0490*/  USEL UR4, URZ, 0xffffffff, UP0 ;  /* 0xffffffffff047887 */ /* 0x000fe40008000000 */
[----:B------:R-:W-:-:S10]  /*04a0*/  UISETP.NE.AND.EX UP1, UPT, UR9, URZ, UPT, UP1 ;  /* 0x000000ff0900728c */ /* 0x000fd4000bf25310 */
[----:B------:R-:W-:Y:S01]  /*04b0*/  VOTEU.ANY UP0, P0 ;  /* 0x0000000000ff7886 */ /* 0x000fe20000000100 */
[----:B------:R-:W-:-:S04]  /*04c0*/  @!UP1 USEL UR4, URZ, 0xffffffff, UP0 ;  /* 0xffffffffff049887 */ /* 0x000fc80008000000 */
[----:B------:R-:W-:-:S04]  /*04d0*/  ULOP3.LUT UR4, UR4, 0x1, URZ, 0xc0, !UPT ;  /* 0x0000000104047892 */ /* 0x000fc8000f8ec0ff */
[----:B------:R-:W-:-:S11]  /*04e0*/  UISETP.NE.U32.AND UP3, UPT, UR4, 0x1, UPT ;  /* 0x000000010400788c */ /* 0x000fd6000bf65070 */
.L_x_8:
[----:B-1----:R-:W1:Y:S01]  /*04f0*/  SHFL.IDX PT, R2, R85, RZ, 0x1f ;  /* 0x00001fff55027589 */ /* 0x002e6200000e0000 */
[----:B------:R-:W-:-:S04]  /*0500*/  UISETP.NE.AND UP0, UPT, UR22, 0x2, UPT ;  /* 0x000000021600788c */ /* 0x000fc8000bf05270 */
[----:B------:R-:W-:Y:S01]  /*0510*/  USEL UR37, URZ, 0x1, UP0 ;  /* 0x00000001ff257887 */ /* 0x000fe20008000000 */
[----:B-1----:R-:W-:-:S13]  /*0520*/  ISETP.NE.AND P0, PT, R2, RZ, PT ;  /* 0x000000ff0200720c */ /* 0x002fda0003f05270 */
[----:B------:R-:W-:Y:S05]  /*0530*/  @P0 BRA `(.L_x_9) ;  /* 0x0000000000c40947 */ /* 0x000fea0003800000 */
[----:B------:R-:W-:Y:S01]  /*0540*/  ELECT P0, URZ, PT ;  /* 0x0000000000ff782f */ /* 0x000fe20003800000 */
[----:B------:R-:W-:-:S12]  /*0550*/  BSSY.RECONVERGENT B0, `(.L_x_9) ;  /* 0x000002f000007945 */ /* 0x000fd80003800200 */
[----:B------:R-:W-:Y:S05]  /*0560*/  @!P0 BRA `(.L_x_10) ;  /* 0x0000000000b48947 */ /* 0x000fea0003800000 */
[----:B------:R-:W1:Y:S01]  /*0570*/  S2UR UR4, SR_CgaCtaId ;  /* 0x00000000000479c3 */ /* 0x000e620000008800 */
[----:B------:R-:W-:Y:S01]  /*0580*/  UMOV UR5, 0x400 ;  /* 0x0000040000057882 */ /* 0x000fe20000000000 */
[----:B------:R-:W-:Y:S01]  /*0590*/  UMOV UR8, 0x1 ;  /* 0x0000000100087882 */ /* 0x000fe20000000000 */
[----:B------:R-:W-:Y:S01]  /*05a0*/  UMOV UR6, 0x2 ;  /* 0x0000000200067882 */ /* 0x000fe20000000000 */
[----:B------:R-:W-:-:S04]  /*05b0*/  UIADD3 UR8, UPT, UPT, -UR8, 0x100000, URZ ;  /* 0x0010000008087890 */ /* 0x000fc8000fffe1ff */
[----:B------:R-:W-:Y:S02]  /*05c0*/  USHF.L.U32 UR9, UR8, 0xb, URZ ;  /* 0x0000000b08097899 */ /* 0x000fe400080006ff */
[----:B------:R-:W-:Y:S02]  /*05d0*/  USHF.L.U32 UR8, UR8, 0x1, URZ ;  /* 0x0000000108087899 */ /* 0x000fe400080006ff */
[----:B------:R-:W-:-:S04]  /*05e0*/  UIADD3 UR6, UPT, UPT, -UR6, 0x100000, URZ ;  /* 0x0010000006067890 */ /* 0x000fc8000fffe1ff */
[----:B------:R-:W-:Y:S02]  /*05f0*/  USHF.L.U32 UR7, UR6, 0xb, URZ ;  /* 0x0000000b06077899 */ /* 0x000fe400080006ff */
[----:B------:R-:W-:Y:S02]  /*0600*/  USHF.L.U32 UR6, UR6, 0x1, URZ ;  /* 0x0000000106067899 */ /* 0x000fe400080006ff */
[----:B-1----:R-:W-:Y:S01]  /*0610*/  ULEA UR4, UR4, UR5, 0x18 ;  /* 0x0000000504047291 */ /* 0x002fe2000f8ec0ff */
[----:B------:R-:W1:Y:S11]  /*0620*/  FENCE.VIEW.ASYNC.S ;  /* 0x00000000000073c6 */ /* 0x000e760000000000 */
[----:B-1----:R1:W3:Y:S01]  /*0630*/  SYNCS.EXCH.64 URZ, [UR4], UR8 ;  /* 0x0000000804ff75b2 */ /* 0x0022e20008000100 */
[----:B------:R1:W4:Y:S01]  /*0640*/  SYNCS.EXCH.64 URZ, [UR4+0x80], UR6 ;  /* 0x0000800604ff75b2 */ /* 0x0003220008000100 */
[----:B------:R1:W1:Y:S01]  /*0650*/  SYNCS.EXCH.64 URZ, [UR4+0x8], UR8 ;  /* 0x0000080804ff75b2 */ /* 0x0002620008000100 */
        /* <DEDUP_REMOVED lines=29> */
[----:B---34-:R-:W-:Y:S01]  /*0830*/  NOP ;  /* 0x0000000000007918 */ /* 0x018fe20000000000 */
.L_x_10:
[----:B-1----:R-:W-:Y:S05]  /*0840*/  BSYNC.RECONVERGENT B0 ;  /* 0x0000000000007941 */ /* 0x002fea0003800200 */
.L_x_9:
[----:B------:R-:W1:Y:S01]  /*0850*/  SHFL.IDX PT, R2, R85, RZ, 0x1f ;  /* 0x00001fff55027589 */ /* 0x000e6200000e0000 */
[----:B------:R-:W-:Y:S01]  /*0860*/  NOP ;  /* 0x0000000000007918 */ /* 0x000fe20000000000 */
[----:B-1----:R-:W-:-:S13]  /*0870*/  ISETP.NE.AND P0, PT, R2, 0x1, PT ;  /* 0x000000010200780c */ /* 0x002fda0003f05270 */
[----:B------:R-:W-:Y:S05]  /*0880*/  @P0 BRA `(.L_x_11) ;  /* 0x0000000000500947 */ /* 0x000fea0003800000 */
        /* <DEDUP_REMOVED lines=9> */
[----:B------:R-:W-:Y:S01]  /*0920*/  USHF.L.U32 UR6, UR6, 0x1, URZ ;  /* 0x0000000106067899 */ /* 0x000fe200080006ff */
[----:B------:R-:W-:Y:S01]  /*0930*/  ELECT P0, URZ, PT ;  /* 0x0000000000ff782f */ /* 0x000fe20003800000 */
[----:B-1----:R-:W-:Y:S01]  /*0940*/  ULEA UR4, UR4, UR5, 0x18 ;  /* 0x0000000504047291 */ /* 0x002fe2000f8ec0ff */
[----:B------:R-:W1:Y:S11]  /*0950*/  FENCE.VIEW.ASYNC.S ;  /* 0x00000000000073c6 */ /* 0x000e760000000000 */
[----:B-1----:R1:W3:Y:S01]  /*0960*/  SYNCS.EXCH.64 URZ, [UR4+0x100], UR8 ;  /* 0x0001000804ff75b2 */ /* 0x0022e20008000100 */
[----:B------:R1:W4:Y:S01]  /*0970*/  SYNCS.EXCH.64 URZ, [UR4+0x118], UR6 ;  /* 0x0001180604ff75b2 */ /* 0x0003220008000100 */
[----:B------:R1:W1:Y:S01]  /*0980*/  SYNCS.EXCH.64 URZ, [UR4+0x108], UR8 ;  /* 0x0001080804ff75b2 */ /* 0x0002620008000100 */
[----:B------:R1:W1:Y:S01]  /*0990*/  SYNCS.EXCH.64 URZ, [UR4+0x120], UR6 ;  /* 0x0001200604ff75b2 */ /* 0x0002620008000100 */
[----:B------:R1:W1:Y:S01]  /*09a0*/  SYNCS.EXCH.64 URZ, [UR4+0x110], UR8 ;  /* 0x0001100804ff75b2 */ /* 0x0002620008000100 */
[----:B------:R1:W1:Y:S01]  /*09b0*/  SYNCS.EXCH.64 URZ, [UR4+0x128], UR6 ;  /* 0x0001280604ff75b2 */ /* 0x0002620008000100 */
[----:B------:R-:W-:Y:S01]  /*09c0*/  NOP ;  /* 0x0000000000007918 */ /* 0x000fe20000000000 */
.L_x_11:
[----:B------:R-:W2:Y:S01]  /*09d0*/  SHFL.IDX PT, R2, R85, RZ, 0x1f ;  /* 0x00001fff55027589 */ /* 0x000ea200000e0000 */
[----:B------:R-:W-:Y:S01]  /*09e0*/  NOP ;  /* 0x0000000000007918 */ /* 0x000fe20000000000 */
[----:B--2---:R-:W-:-:S13]  /*09f0*/  ISETP.NE.AND P0, PT, R2, 0x3, PT ;  /* 0x000000030200780c */ /* 0x004fda0003f05270 */
[----:B------:R-:W-:Y:S05]  /*0a00*/  @P0 BRA `(.L_x_12) ;  /* 0x0000000000300947 */ /* 0x000fea0003800000 */
[----:B-1----:R-:W1:Y:S01]  /*0a10*/  S2UR UR6, SR_CgaCtaId ;  /* 0x00000000000679c3 */ /* 0x002e620000008800 */
[----:B------:R-:W-:Y:S01]  /*0a20*/  UMOV UR4, 0x400 ;  /* 0x0000040000047882 */ /* 0x000fe20000000000 */
[----:B------:R-:W-:Y:S01]  /*0a30*/  UMOV UR5, 0x20 ;  /* 0x0000002000057882 */ /* 0x000fe20000000000 */
[----:B------:R-:W-:Y:S01]  /*0a40*/  ELECT P0, URZ, PT ;  /* 0x0000000000ff782f */ /* 0x000fe20003800000 */
[----:B-1----:R-:W-:Y:S02]  /*0a50*/  ULEA UR6, UR6, UR4, 0x18 ;  /* 0x0000000406067291 */ /* 0x002fe4000f8ec0ff */
[----:B------:R-:W-:-:S04]  /*0a60*/  UIADD3 UR4, UPT, UPT, -UR5, 0x100000, URZ ;  /* 0x0010000005047890 */ /* 0x000fc8000fffe1ff */
[----:B------:R-:W-:Y:S02]  /*0a70*/  USHF.L.U32 UR5, UR4, 0xb, URZ ;  /* 0x0000000b04057899 */ /* 0x000fe400080006ff */
[----:B------:R-:W-:Y:S01]  /*0a80*/  USHF.L.U32 UR4, UR4, 0x1, URZ ;  /* 0x0000000104047899 */ /* 0x000fe200080006ff */
[----:B------:R-:W1:Y:S11]  /*0a90*/  FENCE.VIEW.ASYNC.S ;  /* 0x00000000000073c6 */ /* 0x000e760000000000 */
[----:B-1----:R2:W1:Y:S01]  /*0aa0*/  SYNCS.EXCH.64 URZ, [UR6+0x130], UR4 ;  /* 0x0001300406ff75b2 */ /* 0x0024620008000100 */
[----:B------:R2:W1:Y:S02]  /*0ab0*/  SYNCS.EXCH.64 URZ, [UR6+0x138], UR4 ;  /* 0x0001380406ff75b2 */ /* 0x0004640008000100 */
[----:B--2---:R-:W-:Y:S01]  /*0ac0*/  NOP ;  /* 0x0000000000007918 */ /* 0x004fe20000000000 */
.L_x_12:
[----:B------:R-:W2:Y:S01]  /*0ad0*/  SHFL.IDX PT, R2, R85, RZ, 0x1f ;  /* 0x00001fff55027589 */ /* 0x000ea200000e0000 */
[----:B------:R-:W-:Y:S01]  /*0ae0*/  NOP ;  /* 0x0000000000007918 */ /* 0x000fe20000000000 */
[----:B--2---:R-:W-:-:S13]  /*0af0*/  ISETP.NE.AND P0, PT, R2, 0x4, PT ;  /* 0x000000040200780c */ /* 0x004fda0003f05270 */
[----:B------:R-:W-:Y:S05]  /*0b00*/  @P0 BRA `(.L_x_13) ;  /* 0x00000000004c0947 */ /* 0x000fea0003800000 */
[----:B-1----:R-:W1:Y:S01]  /*0b10*/  S2UR UR6, SR_CgaCtaId ;  /* 0x00000000000679c3 */ /* 0x002e620000008800 */
[----:B------:R-:W-:Y:S01]  /*0b20*/  UMOV UR4, 0x1e0 ;  /* 0x000001e000047882 */ /* 0x000fe20000000000 */
[----:B------:R-:W-:Y:S01]  /*0b30*/  UMOV UR5, 0x400 ;  /* 0x0000040000057882 */ /* 0x000fe20000000000 */
[----:B------:R-:W-:Y:S01]  /*0b40*/  USEL UR4, UR4, 0x1a0, UP3 ;  /* 0x000001a004047887 */ /* 0x000fe20009800000 */
[----:B------:R-:W-:Y:S01]  /*0b50*/  UMOV UR8, 0x1 ;  /* 0x0000000100087882 */ /* 0x000fe20000000000 */
[----:B------:R-:W-:Y:S01]  /*0b60*/  ELECT P0, URZ, PT ;  /* 0x0000000000ff782f */ /* 0x000fe20003800000 */
[----:B------:R-:W-:-:S04]  /*0b70*/  UIADD3 UR8, UPT, UPT, -UR8, 0x100000, URZ ;  /* 0x0010000008087890 */ /* 0x000fc8000fffe1ff */
[----:B------:R-:W-:Y:S02]  /*0b80*/  USHF.L.U32 UR9, UR8, 0xb, URZ ;  /* 0x0000000b08097899 */ /* 0x000fe400080006ff */
[----:B------:R-:W-:Y:S02]  /*0b90*/  USHF.L.U32 UR8, UR8, 0x1, URZ ;  /* 0x0000000108087899 */ /* 0x000fe400080006ff */
[----:B-1----:R-:W-:Y:S02]  /*0ba0*/  ULEA UR6, UR6, UR5, 0x18 ;  /* 0x0000000506067291 */ /* 0x002fe4000f8ec0ff */
[----:B------:R-:W-:-:S04]  /*0bb0*/  UIADD3 UR4, UPT, UPT, -UR4, 0x100000, URZ ;  /* 0x0010000004047890 */ /* 0x000fc8000fffe1ff */
[----:B------:R-:W-:Y:S02]  /*0bc0*/  USHF.L.U32 UR5, UR4, 0xb, URZ ;  /* 0x0000000b04057899 */ /* 0x000fe400080006ff */
[----:B------:R-:W-:Y:S01]  /*0bd0*/  USHF.L.U32 UR4, UR4, 0x1, URZ ;  /* 0x0000000104047899 */ /* 0x000fe200080006ff */
[----:B------:R-:W1:Y:S03]  /*0be0*/  FENCE.VIEW.ASYNC.S ;  /* 0x00000000000073c6 */ /* 0x000e660000000000 */
[----:B-1----:R2:W1:Y:S08]  /*0bf0*/  SYNCS.EXCH.64 URZ, [UR6+0x140], UR8 ;  /* 0x0001400806ff75b2 */ /* 0x0024700008000100 */
[----:B------:R2:W1:Y:S01]  /*0c00*/  SYNCS.EXCH.64 URZ, [UR6+0x150], UR4 ;  /* 0x0001500406ff75b2 */ /* 0x0004620008000100 */
[----:B------:R2:W1:Y:S01]  /*0c10*/  SYNCS.EXCH.64 URZ, [UR6+0x148], UR8 ;  /* 0x0001480806ff75b2 */ /* 0x0004620008000100 */
[----:B------:R2:W1:Y:S02]  /*0c20*/  SYNCS.EXCH.64 URZ, [UR6+0x158], UR4 ;  /* 0x0001580406ff75b2 */ /* 0x0004640008000100 */
[----:B--2---:R-:W-:Y:S01]  /*0c30*/  NOP ;  /* 0x0000000000007918 */ /* 0x004fe20000000000 */
.L_x_13:
[----:B------:R-:W2:Y:S01]  /*0c40*/  SHFL.IDX PT, R2, R85, RZ, 0x1f ;  /* 0x00001fff55027589 */ /* 0x000ea200000e0000 */
[----:B------:R-:W-:Y:S01]  /*0c50*/  NOP ;  /* 0x0000000000007918 */ /* 0x000fe20000000000 */
[----:B--2---:R-:W-:-:S13]  /*0c60*/  ISETP.NE.AND P0, PT, R2, 0x5, PT ;  /* 0x000000050200780c */ /* 0x004fda0003f05270 */
[----:B------:R-:W-:Y:S05]  /*0c70*/  @P0 BRA `(.L_x_14) ;  /* 0x0000000000580947 */ /* 0x000fea0003800000 */
[----:B-1----:R-:W1:Y:S01]  /*0c80*/  S2UR UR4, SR_CgaCtaId ;  /* 0x00000000000479c3 */ /* 0x002e620000008800 */
        /* <DEDUP_REMOVED lines=12> */
[----:B-1----:R2:W1:Y:S01]  /*0d50*/  SYNCS.EXCH.64 URZ, [UR4+0x160], UR8 ;  /* 0x0001600804ff75b2 */ /* 0x0024620008000100 */
[----:B------:R2:W1:Y:S01]  /*0d60*/  SYNCS.EXCH.64 URZ, [UR4+0x180], UR6 ;  /* 0x0001800604ff75b2 */ /* 0x0004620008000100 */
[----:B------:R2:W1:Y:S01]  /*0d70*/  SYNCS.EXCH.64 URZ, [UR4+0x168], UR8 ;  /* 0x0001680804ff75b2 */ /* 0x0004620008000100 */
[----:B------:R2:W1:Y:S01]  /*0d80*/  SYNCS.EXCH.64 URZ, [UR4+0x188], UR6 ;  /* 0x0001880604ff75b2 */ /* 0x0004620008000100 */
[----:B------:R2:W1:Y:S01]  /*0d90*/  SYNCS.EXCH.64 URZ, [UR4+0x170], UR8 ;  /* 0x0001700804ff75b2 */ /* 0x0004620008000100 */
[----:B------:R2:W1:Y:S01]  /*0da0*/  SYNCS.EXCH.64 URZ, [UR4+0x190], UR6 ;  /* 0x0001900604ff75b2 */ /* 0x0004620008000100 */
[----:B------:R2:W1:Y:S01]  /*0db0*/  SYNCS.EXCH.64 URZ, [UR4+0x178], UR8 ;  /* 0x0001780804ff75b2 */ /* 0x0004620008000100 */
[----:B------:R2:W1:Y:S02]  /*0dc0*/  SYNCS.EXCH.64 URZ, [UR4+0x198], UR6 ;  /* 0x0001980604ff75b2 */ /* 0x0004640008000100 */
[----:B--2---:R-:W-:Y:S01]  /*0dd0*/  NOP ;  /* 0x0000000000007918 */ /* 0x004fe20000000000 */
.L_x_14:
[----:B------:R-:W2:Y:S01]  /*0de0*/  SHFL.IDX PT, R2, R85, RZ, 0x1f ;  /* 0x00001fff55027589 */ /* 0x000ea200000e0000 */
[----:B------:R-:W-:Y:S01]  /*0df0*/  NOP ;  /* 0x0000000000007918 */ /* 0x000fe20000000000 */
[----:B--2---:R-:W-:-:S13]  /*0e00*/  ISETP.NE.AND P0, PT, R2, 0x3, PT ;  /* 0x000000030200780c */ /* 0x004fda0003f05270 */
[----:B------:R-:W-:Y:S05]  /*0e10*/  @P0 BRA `(.L_x_15) ;  /* 0x0000000000380947 */ /* 0x000fea0003800000 */
[----:B------:R-:W2:Y:S01]  /*0e20*/  S2UR UR5, SR_CgaCtaId ;  /* 0x00000000000579c3 */ /* 0x000ea20000008800 */
[----:B-1----:R-:W-:Y:S01]  /*0e30*/  UMOV UR4, 0x400 ;  /* 0x0000040000047882 */ /* 0x002fe20000000000 */
[----:B------:R-:W-:Y:S01]  /*0e40*/  UMOV UR6, 0x20 ;  /* 0x0000002000067882 */ /* 0x000fe20000000000 */
[----:B------:R-:W-:Y:S01]  /*0e50*/  ELECT P0, URZ, PT ;  /* 0x0000000000ff782f */ /* 0x000fe20003800000 */
[----:B------:R-:W-:-:S04]  /*0e60*/  UIADD3 UR6, UPT, UPT, -UR6, 0x100000, URZ ;  /* 0x0010000006067890 */ /* 0x000fc8000fffe1ff */
[----:B------:R-:W-:Y:S02]  /*0e70*/  USHF.L.U32 UR7, UR6, 0xb, URZ ;  /* 0x0000000b06077899 */ /* 0x000fe400080006ff */
[----:B------:R-:W-:Y:S02]  /*0e80*/  USHF.L.U32 UR6, UR6, 0x1, URZ ;  /* 0x0000000106067899 */ /* 0x000fe400080006ff */
[----:B--2---:R-:W-:Y:S01]  /*0e90*/  ULEA UR4, UR5, UR4, 0x18 ;  /* 0x0000000405047291 */ /* 0x004fe2000f8ec0ff */
[----:B------:R-:W1:Y:S11]  /*0ea0*/  FENCE.VIEW.ASYNC.S ;  /* 0x00000000000073c6 */ /* 0x000e760000000000 */
[----:B-1----:R2:W1:Y:S01]  /*0eb0*/  SYNCS.EXCH.64 URZ, [UR4+0x1a0], UR6 ;  /* 0x0001a00604ff75b2 */ /* 0x0024620008000100 */
[----:B------:R2:W1:Y:S01]  /*0ec0*/  SYNCS.EXCH.64 URZ, [UR4+0x1b0], UR6 ;  /* 0x0001b00604ff75b2 */ /* 0x0004620008000100 */
[----:B------:R2:W1:Y:S01]  /*0ed0*/  SYNCS.EXCH.64 URZ, [UR4+0x1a8], UR6 ;  /* 0x0001a80604ff75b2 */ /* 0x0004620008000100 */
[----:B------:R2:W1:Y:S02]  /*0ee0*/  SYNCS.EXCH.64 URZ, [UR4+0x1b8], UR6 ;  /* 0x0001b80604ff75b2 */ /* 0x0004640008000100 */
[----:B--2---:R-:W-:Y:S01]  /*0ef0*/  NOP ;  /* 0x0000000000007918 */ /* 0x004fe20000000000 */
.L_x_15:
[----:B-1----:R-:W1:Y:S01]  /*0f00*/  LDCU UR4, c[0x0][0x36c] ;  /* 0x00006d80ff0477ac */ /* 0x002e620008000800 */
[----:B------:R-:W-:Y:S01]  /*0f10*/  ISETP.NE.OR P3, PT, R0, 0x2, !P3 ;  /* 0x000000020000780c */ /* 0x000fe20005f65670 */
[----:B------:R-:W-:Y:S01]  /*0f20*/  NOP ;  /* 0x0000000000007918 */ /* 0x000fe20000000000 */
[----:B------:R-:W-:Y:S01]  /*0f30*/  LOP3.LUT R0, R91, 0x1f, RZ, 0xc0, !PT ;  /* 0x0000001f5b007812 */ /* 0x000fe200078ec0ff */
[----:B------:R-:W-:Y:S02]  /*0f40*/  UISETP.NE.AND UP4, UPT, UR22, URZ, UPT ;  /* 0x000000ff1600728c */ /* 0x000fe4000bf85270 */
[----:B-1----:R-:W-:-:S09]  /*0f50*/  UISETP.EQ.U32.AND UP5, UPT, UR4, 0x1, UPT ;  /* 0x000000010400788c */ /* 0x002fd2000bfa2070 */
[----:B------:R-:W-:Y:S05]  /*0f60*/  BRA.U !UP5, `(.L_x_16) ;  /* 0x000000010d087547 */ /* 0x000fea000b800000 */
[----:B---34-:R-:W-:Y:S01]  /*0f70*/  UCGABAR_ARV ;  /* 0x00000000000079c7 */ /* 0x018fe20008000000 */
[----:B------:R-:W-:Y:S05]  /*0f80*/  BRA `(.L_x_17) ;  /* 0x0000000000047947 */ /* 0x000fea0003800000 */
.L_x_16:
[----:B---34-:R-:W-:Y:S01]  /*0f90*/  NOP ;  /* 0x0000000000007918 */ /* 0x018fe20000000000 */
.L_x_17:
[----:B------:R-:W1:Y:S01]  /*0fa0*/  S2UR UR7, SR_CTAID.X ;  /* 0x00000000000779c3 */ /* 0x000e620000002500 */
[----:B------:R-:W-:-:S05]  /*0fb0*/  CS2R.32 R87, SR_CgaSize ;  /* 0x0000000000577805 */ /* 0x000fca0000008a00 */
[----:B------:R-:W-:-:S05]  /*0fc0*/  IMAD R87, R87, -0xa0, RZ ;  /* 0xffffff6057577824 */ /* 0x000fca00078e02ff */
[----:B------:R-:W-:-:S14]  /*0fd0*/  R2UR UR5, R87 ;  /* 0x00000000570572ca */ /* 0x000fdc00000e0000 */
[----:B------:R-:W2:Y:S01]  /*0fe0*/  LDCU UR5, c[0x0][UR5+0x2b0] ;  /* 0x00005600050577ac */ /* 0x000ea20008000800 */
[----:B------:R-:W-:-:S05]  /*0ff0*/  CS2R.32 R87, SR_CgaSize ;  /* 0x0000000000577805 */ /* 0x000fca0000008a00 */
[----:B------:R-:W-:-:S05]  /*1000*/  IMAD R87, R87, -0xa0, RZ ;  /* 0xffffff6057577824 */ /* 0x000fca00078e02ff */
[----:B------:R-:W-:-:S14]  /*1010*/  R2UR UR4, R87 ;  /* 0x00000000570472ca */ /* 0x000fdc00000e0000 */
[----:B------:R-:W3:Y:S01]  /*1020*/  LDCU UR4, c[0x0][UR4+0x2b4] ;  /* 0x00005680040477ac */ /* 0x000ee20008000800 */
[----:B------:R-:W4:Y:S01]  /*1030*/  S2UR UR8, SR_CTAID.Y ;  /* 0x00000000000879c3 */ /* 0x000f220000002600 */
[----:B------:R-:W-:-:S05]  /*1040*/  CS2R.32 R87, SR_CgaSize ;  /* 0x0000000000577805 */ /* 0x000fca0000008a00 */
[----:B------:R-:W-:-:S05]  /*1050*/  IMAD R87, R87, -0xa0, RZ ;  /* 0xffffff6057577824 */ /* 0x000fca00078e02ff */
[----:B------:R-:W-:-:S14]  /*1060*/  R2UR UR9, R87 ;  /* 0x00000000570972ca */ /* 0x000fdc00000e0000 */
[----:B------:R-:W3:Y:S01]  /*1070*/  LDCU UR9, c[0x0][UR9+0x2a0] ;  /* 0x00005400090977ac */ /* 0x000ee20008000800 */
[----:B------:R-:W-:-:S05]  /*1080*/  CS2R.32 R87, SR_CgaSize ;  /* 0x0000000000577805 */ /* 0x000fca0000008a00 */
[----:B------:R-:W-:-:S05]  /*1090*/  IMAD R87, R87, -0xa0, RZ ;  /* 0xffffff6057577824 */ /* 0x000fca00078e02ff */
[----:B------:R-:W-:-:S14]  /*10a0*/  R2UR UR10, R87 ;  /* 0x00000000570a72ca */ /* 0x000fdc00000e0000 */
[----:B------:R-:W3:Y:S01]  /*10b0*/  LDCU UR10, c[0x0][UR10+0x2a4] ;  /* 0x000054800a0a77ac */ /* 0x000ee20008000800 */
[----:B------:R-:W3:Y:S01]  /*10c0*/  S2UR UR11, SR_CgaCtaId ;  /* 0x00000000000b79c3 */ /* 0x000ee20000008800 */
[----:B------:R-:W3:Y:S01]  /*10d0*/  LDCU UR23, c[0x0][0xb24] ;  /* 0x00016480ff1777ac */ /* 0x000ee20008000800 */
[----:B------:R-:W3:Y:S01]  /*10e0*/  LDCU UR40, c[0x0][0xb24] ;  /* 0x00016480ff2877ac */ /* 0x000ee20008000800 */
[----:B-1----:R-:W-:-:S05]  /*10f0*/  I2FP.F32.U32 R3, UR7 ;  /* 0x0000000700037c45 */ /* 0x002fca0008201000 */
[----:B------:R-:W1:Y:S01]  /*1100*/  S2UR UR36, SR_CTAID.Z ;  /* 0x00000000002479c3 */ /* 0x000e620000002700 */
[----:B------:R-:W1:Y:S01]  /*1110*/  LDCU UR26, c[0x0][0xb30] ;  /* 0x00016600ff1a77ac */ /* 0x000e620008000800 */
[----:B--2---:R-:W-:Y:S01]  /*1120*/  FMUL R3, R3, UR5 ;  /* 0x0000000503037c20 */ /* 0x004fe20008400000 */
[----:B------:R-:W-:Y:S01]  /*1130*/  UMOV UR25, UR7 ;  /* 0x0000000700197c82 */ /* 0x000fe20008000000 */
[----:B----4-:R-:W-:Y:S01]  /*1140*/  I2FP.F32.U32 R2, UR8 ;  /* 0x0000000800027c45 */ /* 0x010fe20008201000 */
[----:B------:R-:W-:-:S03]  /*1150*/  UMOV UR30, UR8 ;  /* 0x00000008001e7c82 */ /* 0x000fc60008000000 */
[----:B------:R-:W2:Y:S01]  /*1160*/  F2I.U32.TRUNC.NTZ R3, R3 ;  /* 0x0000000300037305 */ /* 0x000ea2000020f000 */
[----:B---3--:R-:W-:Y:S01]  /*1170*/  UISETP.GE.AND UP2, UPT, UR23, 0x1, UPT ;  /* 0x000000011700788c */ /* 0x008fe2000bf46270 */
[----:B------:R-:W-:Y:S01]  /*1180*/  FMUL R2, R2, UR4 ;  /* 0x0000000402027c20 */ /* 0x000fe20008400000 */
[----:B------:R-:W-:-:S05]  /*1190*/  USHF.L.U32 UR28, UR11, 0xb, URZ ;  /* 0x0000000b0b1c7899 */ /* 0x000fca00080006ff */
[----:B------:R-:W3:Y:S01]  /*11a0*/  F2I.U32.TRUNC.NTZ R2, R2 ;  /* 0x0000000200027305 */ /* 0x000ee2000020f000 */
[----:B--2---:R-:W-:Y:S02]  /*11b0*/  R2UR UR4, R3 ;  /* 0x00000000030472ca */ /* 0x004fe400000e0000 */
[----:B---3--:R-:W-:Y:S02]  /*11c0*/  R2UR UR6, R2 ;  /* 0x00000000020672ca */ /* 0x008fe400000e0000 */
[----:B------:R-:W-:-:S09]  /*11d0*/  PRMT R2, RZ, 0x7610, R2 ;  /* 0x00007610ff027816 */ /* 0x000fd20000000002 */
[----:B------:R-:W-:-:S04]  /*11e0*/  UIADD3 UR5, UPT, UPT, -UR4, URZ, URZ ;  /* 0x000000ff04057290 */ /* 0x000fc8000fffe1ff */
[----:B------:R-:W-:Y:S02]  /*11f0*/  UIMAD UR5, UR9, UR5, UR7 ;  /* 0x00000005090572a4 */ /* 0x000fe4000f8e0207 */
[----:B------:R-:W-:-:S04]  /*1200*/  UIADD3 UR4, UPT, UPT, -UR6, URZ, URZ ;  /* 0x000000ff06047290 */ /* 0x000fc8000fffe1ff */
[----:B------:R-:W-:Y:S01]  /*1210*/  IMAD.U32 R87, RZ, RZ, UR5 ;  /* 0x00000005ff577e24 */ /* 0x000fe2000f8e00ff */
[----:B------:R-:W-:-:S06]  /*1220*/  UIMAD UR4, UR10, UR4, UR8 ;  /* 0x000000040a0472a4 */ /* 0x000fcc000f8e0208 */
[----:B------:R-:W-:Y:S01]  /*1230*/  IMAD.U32 R86, RZ, RZ, UR4 ;  /* 0x00000004ff567e24 */ /* 0x000fe2000f8e00ff */
[----:B-1----:R-:W-:Y:S06]  /*1240*/  BRA.U UP4, `(.L_x_18) ;  /* 0x00000001042c7547 */ /* 0x002fec000b800000 */
[----:B------:R-:W-:Y:S02]  /*1250*/  R2UR UR5, R86 ;  /* 0x00000000560572ca */ /* 0x000fe400000e0000 */
[----:B------:R-:W-:-:S11]  /*1260*/  R2UR UR4, R87 ;  /* 0x00000000570472ca */ /* 0x000fd600000e0000 */
[----:B------:R-:W-:Y:S02]  /*1270*/  UISETP.NE.AND UP0, UPT, UR5, URZ, UPT ;  /* 0x000000ff0500728c */ /* 0x000fe4000bf05270 */
[----:B------:R-:W-:Y:S02]  /*1280*/  UISETP.NE.AND UP1, UPT, UR5, 0x1, UPT ;  /* 0x000000010500788c */ /* 0x000fe4000bf25270 */
[----:B------:R-:W-:-:S04]  /*1290*/  UISETP.EQ.OR UP0, UPT, UR4, URZ, !UP0 ;  /* 0x000000ff0400728c */ /* 0x000fc8000c702670 */
[----:B------:R-:W-:Y:S02]  /*12a0*/  USEL UR5, URZ, 0x1, !UP0 ;  /* 0x00000001ff057887 */ /* 0x000fe4000c000000 */
[----:B------:R-:W-:Y:S02]  /*12b0*/  UISETP.NE.AND UP0, UPT, UR4, URZ, UPT ;  /* 0x000000ff0400728c */ /* 0x000fe4000bf05270 */
[----:B------:R-:W-:-:S04]  /*12c0*/  USEL UR4, URZ, 0x2, UP1 ;  /* 0x00000002ff047887 */ /* 0x000fc80008800000 */
[----:B------:R-:W-:-:S04]  /*12d0*/  USEL UR4, UR4, 0x2, UP0 ;  /* 0x0000000204047887 */ /* 0x000fc80008000000 */
[----:B------:R-:W-:-:S06]  /*12e0*/  UIADD3 UR4, UPT, UPT, UR5, UR4, URZ ;  /* 0x0000000405047290 */ /* 0x000fcc000fffe0ff */
[----:B------:R-:W-:Y:S02]  /*12f0*/  IMAD.U32 R2, RZ, RZ, UR4 ;  /* 0x00000004ff027e24 */ /* 0x000fe4000f8e00ff */
.L_x_18:
[----:B------:R-:W-:Y:S05]  /*1300*/  BRA.U !UP2, `(.L_x_19) ;  /* 0x000000010ad47547 */ /* 0x000fea000b800000 */
[----:B------:R-:W1:Y:S01]  /*1310*/  LDCU.128 UR12, c[0x0][0xb10] ;  /* 0x00016200ff0c77ac */ /* 0x000e620008000c00 */
[----:B------:R-:W2:Y:S01]  /*1320*/  LDCU UR6, c[0x0][0x370] ;  /* 0x00006e00ff0677ac */ /* 0x000ea20008000800 */
[----:B------:R-:W3:Y:S01]  /*1330*/  LDCU UR5, c[0x0][0x374] ;  /* 0x00006e80ff0577ac */ /* 0x000ee20008000800 */
[----:B------:R-:W4:Y:S01]  /*1340*/  LDCU UR24, c[0x0][0xb0c] ;  /* 0x00016180ff1877ac */ /* 0x000f220008000800 */
[----:B------:R-:W4:Y:S01]  /*1350*/  LDCU UR4, c[0x0][0xb20] ;  /* 0x00016400ff0477ac */ /* 0x000f220008000800 */
[----:B------:R-:W4:Y:S01]  /*1360*/  LDCU.64 UR8, c[0x0][0xb28] ;  /* 0x00016500ff0877ac */ /* 0x000f220008000a00 */
[----:B-1----:R-:W-:Y:S02]  /*1370*/  UISETP.NE.AND UP0, UPT, UR14, 0x1, UPT ;  /* 0x000000010e00788c */ /* 0x002fe4000bf05270 */
[----:B---3--:R-:W-:Y:S02]  /*1380*/  UIMAD.WIDE.U32 UR10, UR5, UR15, URZ ;  /* 0x0000000f050a72a5 */ /* 0x008fe4000f8e00ff */
[----:B--2---:R-:W-:-:S02]  /*1390*/  UIMAD.WIDE.U32 UR18, UR6, UR12, URZ ;  /* 0x0000000c061272a5 */ /* 0x004fc4000f8e00ff */
[----:B----4-:R-:W-:Y:S02]  /*13a0*/  UISETP.NE.AND UP1, UPT, UR24, 0x1, UPT ;  /* 0x000000011800788c */ /* 0x010fe4000bf25270 */
[----:B------:R-:W-:Y:S01]  /*13b0*/  UISETP.NE.AND UP2, UPT, UR23, 0x1, UPT ;  /* 0x000000011700788c */ /* 0x000fe2000bf45270 */
[----:B------:R-:W-:Y:S02]  /*13c0*/  UMOV UR10, UR11 ;  /* 0x0000000b000a7c82 */ /* 0x000fe40008000000 */
[----:B------:R-:W-:Y:S01]  /*13d0*/  UMOV UR18, UR19 ;  /* 0x0000001300127c82 */ /* 0x000fe20008000000 */
[----:B------:R-:W-:Y:S02]  /*13e0*/  @UP0 USHF.R.U32.HI UR5, URZ, UR4, UR10 ;  /* 0x00000004ff050299 */ /* 0x000fe4000801160a */
[----:B------:R-:W-:Y:S02]  /*13f0*/  UIMAD.WIDE.U32 UR20, UR30, UR15, URZ ;  /* 0x0000000f1e1472a5 */ /* 0x000fe4000f8e00ff */
[----:B------:R-:W-:-:S02]  /*1400*/  UIMAD.WIDE.U32 UR10, UR5, UR8, URZ ;  /* 0x00000008050a72a5 */ /* 0x000fc4000f8e00ff */
[----:B------:R-:W-:Y:S02]  /*1410*/  @UP1 USHF.R.U32.HI UR6, URZ, UR13, UR18 ;  /* 0x0000000dff061299 */ /* 0x000fe40008011612 */
[----:B------:R-:W-:Y:S02]  /*1420*/  UIMAD.WIDE.U32 UR16, UR25, UR12, URZ ;  /* 0x0000000c191072a5 */ /* 0x000fe4000f8e00ff */
[----:B------:R-:W-:Y:S01]  /*1430*/  UIMAD.WIDE.U32 UR18, UR6, UR8, URZ ;  /* 0x00000008061272a5 */ /* 0x000fe2000f8e00ff */
[----:B------:R-:W-:Y:S01]  /*1440*/  UMOV UR20, UR21 ;  /* 0x0000001500147c82 */ /* 0x000fe20008000000 */
[----:B------:R-:W-:Y:S01]  /*1450*/  UMOV UR10, UR11 ;  /* 0x0000000b000a7c82 */ /* 0x000fe20008000000 */
[----:B------:R-:W-:Y:S02]  /*1460*/  USHF.R.U32.HI UR20, URZ, UR4, UR20 ;  /* 0x00000004ff147299 */ /* 0x000fe40008011614 */
[----:B------:R-:W-:Y:S02]  /*1470*/  @UP2 USHF.R.U32.HI UR5, URZ, UR9, UR10 ;  /* 0x00000009ff052299 */ /* 0x000fe4000801160a */
[----:B------:R-:W-:Y:S01]  /*1480*/  UMOV UR7, UR19 ;  /* 0x0000001300077c82 */ /* 0x000fe20008000000 */
[----:B------:R-:W-:Y:S01]  /*1490*/  UMOV UR16, UR17 ;  /* 0x0000001100107c82 */ /* 0x000fe20008000000 */
[----:B------:R-:W-:-:S02]  /*14a0*/  @UP2 USHF.R.U32.HI UR6, URZ, UR9, UR7 ;  /* 0x00000009ff062299 */ /* 0x000fc40008011607 */
[----:B------:R-:W-:Y:S02]  /*14b0*/  USHF.R.U32.HI UR16, URZ, UR13, UR16 ;  /* 0x0000000dff107299 */ /* 0x000fe40008011610 */
[----:B------:R-:W-:Y:S02]  /*14c0*/  USEL UR4, UR30, UR20, !UP0 ;  /* 0x000000141e047287 */ /* 0x000fe4000c000000 */
[----:B------:R-:W-:Y:S02]  /*14d0*/  UIMAD UR7, UR5, UR23, URZ ;  /* 0x00000017050772a4 */ /* 0x000fe4000f8e02ff */
[----:B------:R-:W-:Y:S02]  /*14e0*/  USEL UR5, UR25, UR16, !UP1 ;  /* 0x0000001019057287 */ /* 0x000fe4000c800000 */
[----:B------:R-:W-:Y:S02]  /*14f0*/  UIMAD UR12, UR6, UR23, URZ ;  /* 0x00000017060c72a4 */ /* 0x000fe4000f8e02ff */
[----:B------:R-:W-:-:S02]  /*1500*/  UISETP.GE.AND UP0, UPT, UR4, UR7, UPT ;  /* 0x000000070400728c */ /* 0x000fc4000bf06270 */
[----:B------:R-:W-:Y:S02]  /*1510*/  UIMAD.WIDE.U32 UR10, UR4, UR8, URZ ;  /* 0x00000008040a72a5 */ /* 0x000fe4000f8e00ff */
[----:B------:R-:W-:Y:S02]  /*1520*/  UISETP.GE.OR UP0, UPT, UR5, UR12, UP0 ;  /* 0x0000000c0500728c */ /* 0x000fe40008706670 */
[----:B------:R-:W-:Y:S02]  /*1530*/  UIMAD.WIDE.U32 UR12, UR5, UR8, URZ ;  /* 0x00000008050c72a5 */ /* 0x000fe4000f8e00ff */
[----:B------:R-:W-:Y:S01]  /*1540*/  UIADD3 UR10, UPT, UPT, -UR4, URZ, URZ ;  /* 0x000000ff040a7290 */ /* 0x000fe2000fffe1ff */
[----:B------:R-:W-:Y:S01]  /*1550*/  UMOV UR8, UR11 ;  /* 0x0000000b00087c82 */ /* 0x000fe20008000000 */
[----:B------:R-:W-:Y:S02]  /*1560*/  UIADD3 UR11, UPT, UPT, -UR5, URZ, URZ ;  /* 0x000000ff050b7290 */ /* 0x000fe4000fffe1ff */
[----:B------:R-:W-:-:S03]  /*1570*/  USHF.R.U32.HI UR8, URZ, UR9, UR8 ;  /* 0x00000009ff087299 */ /* 0x000fc60008011608 */
[----:B------:R-:W-:Y:S01]  /*1580*/  @!UP0 UMOV UR7, UR13 ;  /* 0x0000000d00078c82 */ /* 0x000fe20008000000 */
[----:B------:R-:W-:Y:S02]  /*1590*/  UIMAD UR30, UR14, UR10, UR30 ;  /* 0x0000000a0e1e72a4 */ /* 0x000fe4000f8e021e */
[----:B------:R-:W-:Y:S02]  /*15a0*/  USEL UR8, UR4, UR8, !UP2 ;  /* 0x0000000804087287 */ /* 0x000fe4000d000000 */
[----:B------:R-:W-:Y:S02]  /*15b0*/  @!UP0 USHF.R.U32.HI UR7, URZ, UR9, UR7 ;  /* 0x00000009ff078299 */ /* 0x000fe40008011607 */
[----:B------:R-:W-:Y:S02]  /*15c0*/  UIADD3 UR9, UPT, UPT, -UR8, URZ, URZ ;  /* 0x000000ff08097290 */ /* 0x000fe4000fffe1ff */
[----:B------:R-:W-:Y:S02]  /*15d0*/  @!UP0 USEL UR7, UR5, UR7, !UP2 ;  /* 0x0000000705078287 */ /* 0x000fe4000d000000 */
[----:B------:R-:W-:-:S02]  /*15e0*/  UIMAD UR9, UR23, UR9, UR4 ;  /* 0x00000009170972a4 */ /* 0x000fc4000f8e0204 */
[----:B------:R-:W-:Y:S02]  /*15f0*/  @!UP0 UIADD3 UR8, UPT, UPT, UR8, -UR7, URZ ;  /* 0x8000000708088290 */ /* 0x000fe4000fffe0ff */
[----:B------:R-:W-:Y:S02]  /*1600*/  @!UP0 UIMAD UR6, UR9, UR6, UR7 ;  /* 0x00000006090682a4 */ /* 0x000fe4000f8e0207 */
[----:B------:R-:W-:Y:S02]  /*1610*/  @!UP0 UIMAD UR4, UR8, UR23, UR5 ;  /* 0x00000017080482a4 */ /* 0x000fe4000f8e0205 */
[----:B------:R-:W-:Y:S02]  /*1620*/  UIMAD UR25, UR24, UR11, UR25 ;  /* 0x0000000b181972a4 */ /* 0x000fe4000f8e0219 */
[----:B------:R-:W-:Y:S01]  /*1630*/  UIMAD UR30, UR4, UR14, UR30 ;  /* 0x0000000e041e72a4 */ /* 0x000fe2000f8e021e */
[----:B------:R-:W-:Y:S02]  /*1640*/  @!UP0 UMOV UR5, UR6 ;  /* 0x0000000600058c82 */ /* 0x000fe40008000000 */
[----:B------:R-:W-:-:S12]  /*1650*/  UIMAD UR25, UR5, UR24, UR25 ;  /* 0x00000018051972a4 */ /* 0x000fd8000f8e0219 */
.L_x_19:
[----:B------:R-:W-:Y:S02]  /*1660*/  UISETP.NE.AND UP1, UPT, UR26, 0x1, UPT ;  /* 0x000000011a00788c */ /* 0x000fe4000bf25270 */
[----:B------:R-:W-:Y:S02]  /*1670*/  UISETP.NE.AND UP0, UPT, UR22, 0x2, UPT ;  /* 0x000000021600788c */ /* 0x000fe4000bf05270 */
[----:B------:R-:W-:-:S05]  /*1680*/  ULOP3.LUT UR28, UR28, 0x800, URZ, 0xc0, !UPT ;  /* 0x000008001c1c7892 */ /* 0x000fca000f8ec0ff */
[----:B------:R-:W-:Y:S07]  /*1690*/  BRA.U UP1, `(.L_x_20) ;  /* 0x0000000101447547 */ /* 0x000fee000b800000 */
[----:B------:R-:W1:Y:S01]  /*16a0*/  LDCU.128 UR8, c[0x0][0xb10] ;  /* 0x00016200ff0877ac */ /* 0x000e620008000c00 */
[----:B------:R-:W2:Y:S01]  /*16b0*/  LDCU UR12, c[0x0][0xb0c] ;  /* 0x00016180ff0c77ac */ /* 0x000ea20008000800 */
[----:B------:R-:W3:Y:S01]  /*16c0*/  LDCU UR13, c[0x0][0xb20] ;  /* 0x00016400ff0d77ac */ /* 0x000ee20008000800 */
[----:B-1----:R-:W-:Y:S02]  /*16d0*/  UIMAD.WIDE.U32 UR6, UR25, UR8, URZ ;  /* 0x00000008190672a5 */ /* 0x002fe4000f8e00ff */
[----:B------:R-:W-:Y:S02]  /*16e0*/  UIMAD.WIDE.U32 UR4, UR30, UR11, URZ ;  /* 0x0000000b1e0472a5 */ /* 0x000fe4000f8e00ff */
[----:B--2---:R-:W-:Y:S02]  /*16f0*/  UISETP.NE.AND UP2, UPT, UR12, 0x1, UPT ;  /* 0x000000010c00788c */ /* 0x004fe4000bf45270 */
[----:B------:R-:W-:Y:S01]  /*1700*/  UISETP.NE.AND UP1, UPT, UR10, 0x1, UPT ;  /* 0x000000010a00788c */ /* 0x000fe2000bf25270 */
[----:B------:R-:W-:-:S02]  /*1710*/  UMOV UR6, UR7 ;  /* 0x0000000700067c82 */ /* 0x000fc40008000000 */
[----:B------:R-:W-:Y:S01]  /*1720*/  UMOV UR4, UR5 ;  /* 0x0000000500047c82 */ /* 0x000fe20008000000 */
[----:B------:R-:W-:Y:S02]  /*1730*/  USHF.R.U32.HI UR6, URZ, UR9, UR6 ;  /* 0x00000009ff067299 */ /* 0x000fe40008011606 */
[----:B---3--:R-:W-:Y:S02]  /*1740*/  USHF.R.U32.HI UR4, URZ, UR13, UR4 ;  /* 0x0000000dff047299 */ /* 0x008fe40008011604 */
[----:B------:R-:W-:Y:S02]  /*1750*/  USEL UR5, UR25, UR6, !UP2 ;  /* 0x0000000619057287 */ /* 0x000fe4000d000000 */
[----:B------:R-:W-:-:S04]  /*1760*/  USEL UR4, UR30, UR4, !UP1 ;  /* 0x000000041e047287 */ /* 0x000fc8000c800000 */
[----:B------:R-:W-:Y:S02]  /*1770*/  UIADD3 UR6, UPT, UPT, UR5, -UR4, URZ ;  /* 0x8000000405067290 */ /* 0x000fe4000fffe0ff */
[----:B------:R-:W-:Y:S02]  /*1780*/  UIADD3 UR4, UPT, UPT, -UR5, UR4, URZ ;  /* 0x0000000405047290 */ /* 0x000fe4000fffe1ff */
[----:B------:R-:W-:Y:S02]  /*1790*/  UIMAD UR30, UR6, UR10, UR30 ;  /* 0x0000000a061e72a4 */ /* 0x000fe4000f8e021e */
[----:B------:R-:W-:-:S12]  /*17a0*/  UIMAD UR25, UR4, UR12, UR25 ;  /* 0x0000000c041972a4 */ /* 0x000fd8000f8e0219 */
.L_x_20:
[----:B------:R-:W-:Y:S05]  /*17b0*/  BRA.U !UP5, `(.L_x_21) ;  /* 0x000000010d0c7547 */ /* 0x000fea000b800000 */
[----:B------:R-:W-:Y:S01]  /*17c0*/  UCGABAR_WAIT ;  /* 0x0000000000007dc7 */ /* 0x000fe20008000000 */
[----:B------:R-:W-:Y:S01]  /*17d0*/  CCTL.IVALL ;  /* 0x00000000ff00798f */ /* 0x000fe20002000000 */
[----:B------:R-:W-:Y:S05]  /*17e0*/  BRA `(.L_x_22) ;  /* 0x0000000000047947 */ /* 0x000fea0003800000 */
.L_x_21:
[----:B------:R-:W-:Y:S06]  /*17f0*/  BAR.SYNC.DEFER_BLOCKING 0x0 ;  /* 0x0000000000007b1d */ /* 0x000fec0000010000 */
.L_x_22:
[----:B------:R-:W-:Y:S05]  /*1800*/  BRA.U UP0, `(.L_x_23) ;  /* 0x0000001900747547 */ /* 0x000fea000b800000 */
[----:B------:R-:W1:Y:S01]  /*1810*/  LDCU UR6, c[0x0][0x38c] ;  /* 0x00007180ff0677ac */ /* 0x000e620008000800 */
[----:B------:R-:W2:Y:S01]  /*1820*/  S2UR UR7, SR_CgaCtaId ;  /* 0x00000000000779c3 */ /* 0x000ea20000008800 */
[----:B------:R-:W-:Y:S01]  /*1830*/  PLOP3.LUT P1, PT, PT, PT, UP3, 0x80, 0x8 ;  /* 0x000000000008781c */ /* 0x000fe20003f2f038 */
[----:B------:R-:W-:Y:S01]  /*1840*/  IMAD.MOV.U32 R12, RZ, RZ, 0x1 ;  /* 0x00000001ff0c7424 */ /* 0x000fe200078e00ff */
[----:B------:R-:W-:Y:S01]  /*1850*/  UMOV UR13, 0x400 ;  /* 0x00000400000d7882 */ /* 0x000fe20000000000 */
[----:B------:R-:W-:Y:S01]  /*1860*/  UISETP.NE.AND UP1, UPT, UR22, URZ, UPT ;  /* 0x000000ff1600728c */ /* 0x000fe2000bf25270 */
[----:B------:R-:W-:Y:S02]  /*1870*/  ISETP.EQ.OR P2, PT, R0, RZ, P3 ;  /* 0x000000ff0000720c */ /* 0x000fe40001f42670 */
[----:B------:R-:W-:Y:S02]  /*1880*/  CS2R R10, SRZ ;  /* 0x00000000000a7805 */ /* 0x000fe4000001ff00 */
[----:B------:R-:W-:Y:S01]  /*1890*/  PLOP3.LUT P1, PT, P1, PT, PT, 0x8, 0x80 ;  /* 0x000000000080781c */ /* 0x000fe20000f2e170 */
[----:B------:R-:W-:Y:S01]  /*18a0*/  IMAD.MOV.U32 R9, RZ, RZ, RZ ;  /* 0x000000ffff097224 */ /* 0x000fe200078e00ff */
[----:B------:R-:W3:Y:S01]  /*18b0*/  LDCU UR41, c[0x0][0x370] ;  /* 0x00006e00ff2977ac */ /* 0x000ee20008000800 */
[----:B------:R-:W-:Y:S01]  /*18c0*/  IMAD.MOV.U32 R8, RZ, RZ, 0x1 ;  /* 0x00000001ff087424 */ /* 0x000fe200078e00ff */
[----:B------:R-:W4:Y:S01]  /*18d0*/  LDCU.64 UR26, c[0x0][0x348] ;  /* 0x00006900ff1a77ac */ /* 0x000f220008000a00 */
[----:B-1----:R-:W-:-:S02]  /*18e0*/  UIADD3 UR5, UPT, UPT, UR6, 0x1f, URZ ;  /* 0x0000001f06057890 */ /* 0x002fc4000fffe0ff */
[----:B------:R-:W-:Y:S02]  /*18f0*/  USHF.R.U32.HI UR45, URZ, 0x5, UR28 ;  /* 0x00000005ff2d7899 */ /* 0x000fe4000801161c */
[----:B------:R-:W-:Y:S02]  /*1900*/  USHF.R.S32.HI UR4, URZ, 0x1f, UR5 ;  /* 0x0000001fff047899 */ /* 0x000fe40008011405 */
[----:B------:R-:W-:Y:S02]  /*1910*/  UIADD3 UR46, UPT, UPT, UR6, 0x3e, URZ ;  /* 0x0000003e062e7890 */ /* 0x000fe4000fffe0ff */
[----:B------:R-:W-:Y:S02]  /*1920*/  ULEA.HI UR4, UR4, UR5, URZ, 0x5 ;  /* 0x0000000504047291 */ /* 0x000fe4000f8f28ff */
[----:B------:R-:W-:Y:S02]  /*1930*/  UIADD3 UR5, UPT, UPT, UR6, -0x1, URZ ;  /* 0xffffffff06057890 */ /* 0x000fe4000fffe0ff */
[----:B------:R-:W-:-:S02]  /*1940*/  USHF.R.S32.HI UR43, URZ, 0x5, UR4 ;  /* 0x00000005ff2b7899 */ /* 0x000fc40008011404 */
[----:B------:R-:W-:Y:S02]  /*1950*/  UISETP.GE.U32.AND UP2, UPT, UR5, -0x3f, UPT ;  /* 0xffffffc10500788c */ /* 0x000fe4000bf46070 */
[----:B------:R-:W-:Y:S02]  /*1960*/  UISETP.LT.U32.AND UP0, UPT, UR43, 0x10, UPT ;  /* 0x000000102b00788c */ /* 0x000fe4000bf01070 */
[----:B--2---:R-:W-:Y:S02]  /*1970*/  ULEA UR13, UR7, UR13, 0x18 ;  /* 0x0000000d070d7291 */ /* 0x004fe4000f8ec0ff */
[----:B------:R-:W-:Y:S02]  /*1980*/  USEL UR42, UR43, 0x10, UP0 ;  /* 0x000000102b2a7887 */ /* 0x000fe40008000000 */
[----:B------:R-:W-:Y:S02]  /*1990*/  ULEA UR29, UR28, UR13, 0x1 ;  /* 0x0000000d1c1d7291 */ /* 0x000fe4000f8e08ff */
[----:B------:R-:W-:-:S02]  /*19a0*/  UIADD3 UR21, UPT, UPT, UR42, -0x1, URZ ;  /* 0xffffffff2a157890 */ /* 0x000fc4000fffe0ff */
[----:B------:R-:W-:Y:S01]  /*19b0*/  @UP2 UIADD3 UR21, UPT, UPT, UR42, URZ, URZ ;  /* 0x000000ff2a152290 */ /* 0x000fe2000fffe0ff */
[----:B------:R-:W1:Y:S01]  /*19c0*/  LDCU UR39, c[0x0][0x374] ;  /* 0x00006e80ff2777ac */ /* 0x000e620008000800 */
[----:B------:R-:W-:Y:S02]  /*19d0*/  USEL UR24, UR37, 0x2, UP1 ;  /* 0x0000000225187887 */ /* 0x000fe40008800000 */
[----:B------:R-:W-:Y:S02]  /*19e0*/  UIADD3 UR29, UPT, UPT, UR29, 0x6400, URZ ;  /* 0x000064001d1d7890 */ /* 0x000fe4000fffe0ff */
[----:B------:R-:W-:Y:S02]  /*19f0*/  UIADD3 UR44, UPT, UPT, UR43, -UR42, URZ ;  /* 0x8000002a2b2c7290 */ /* 0x000fe4000fffe0ff */
[----:B------:R-:W-:Y:S01]  /*1a00*/  UIADD3 UR21, UPT, UPT, UR21, 0x1, URZ ;  /* 0x0000000115157890 */ /* 0x000fe2000fffe0ff */
[----:B---34-:R-:W-:-:S11]  /*1a10*/  UMOV UR5, URZ ;  /* 0x000000ff00057c82 */ /* 0x018fd60008000000 */
.L_x_43:
[----:B------:R-:W2:Y:S02]  /*1a20*/  S2UR UR4, SR_CgaCtaId ;  /* 0x00000000000479c3 */ /* 0x000ea40000008800 */
[----:B--2---:R-:W-:-:S09]  /*1a30*/  UISETP.NE.AND UP0, UPT, UR4, URZ, UPT ;  /* 0x000000ff0400728c */ /* 0x004fd2000bf05270 */
[----:B-1----:R-:W-:Y:S05]  /*1a40*/  BRA.U UP0, `(.L_x_24) ;  /* 0x0000000100287547 */ /* 0x002fea000b800000 */
[----:B------:R-:W-:Y:S02]  /*1a50*/  LEA R0, R9, UR13, 0x3 ;  /* 0x0000000d09007c11 */ /* 0x000fe4000f8e18ff */
[----:B------:R-:W-:-:S04]  /*1a60*/  SHF.L.U32 R3, R8, 0x1f, RZ ;  /* 0x0000001f08037819 */ /* 0x000fc800000006ff */
[----:B------:R-:W2:Y:S02]  /*1a70*/  SYNCS.PHASECHK.TRANS64.TRYWAIT P0, [R0+URZ+0x1b0], R3 ;  /* 0x0001b003000075a7 */ /* 0x000ea400080011ff */
[----:B--2---:R-:W-:Y:S05]  /*1a80*/  @!P0 BRA `(.L_x_25) ;  /* 0x0000006800688947 */ /* 0x004fea0003800000 */
.L_x_135:
[----:B------:R3:W-:Y:S01]  /*1a90*/  SYNCS.ARRIVE.TRANS64.A1T0 RZ, [R0+URZ+0x1a0], RZ ;  /* 0x0001a0ff00ff79a7 */ /* 0x0007e200081000ff */
[----:B------:R-:W-:-:S05]  /*1aa0*/  VIADD R9, R9, 0x1 ;  /* 0x0000000109097836 */ /* 0x000fca0000000000 */
[----:B------:R-:W-:-:S04]  /*1ab0*/  ISETP.NE.AND P0, PT, R9, 0x2, PT ;  /* 0x000000020900780c */ /* 0x000fc80003f05270 */
[----:B--2---:R-:W-:Y:S02]  /*1ac0*/  SEL R3, RZ, 0x1, P0 ;  /* 0x00000001ff037807 */ /* 0x004fe40000000000 */
[----:B------:R-:W-:Y:S02]  /*1ad0*/  SEL R9, R9, RZ, P0 ;  /* 0x000000ff09097207 */ /* 0x000fe40000000000 */
[----:B------:R-:W-:-:S07]  /*1ae0*/  LOP3.LUT R8, R8, R3, RZ, 0x3c, !PT ;  /* 0x0000000308087212 */ /* 0x000fce00078e3cff */
.L_x_24:
[----:B------:R-:W-:Y:S01]  /*1af0*/  ULEA UR4, UR5, UR13, 0x3 ;  /* 0x0000000d05047291 */ /* 0x000fe2000f8e18ff */
[----:B---3--:R-:W-:Y:S01]  /*1b00*/  SHF.L.U32 R0, R12, 0x1f, RZ ;  /* 0x0000001f0c007819 */ /* 0x008fe200000006ff */
[----:B------:R-:W-:Y:S02]  /*1b10*/  UISETP.GE.U32.AND UP0, UPT, UR46, 0x3f, UPT ;  /* 0x0000003f2e00788c */ /* 0x000fe4000bf06070 */
[----:B------:R-:W-:Y:S02]  /*1b20*/  USHF.L.U32 UR11, UR30, 0x6, URZ ;  /* 0x000000061e0b7899 */ /* 0x000fe400080006ff */
[----:B------:R-:W-:Y:S01]  /*1b30*/  ULEA UR35, UR25, UR45, 0x7 ;  /* 0x0000002d19237291 */ /* 0x000fe2000f8e38ff */
[----:B------:R-:W-:Y:S02]  /*1b40*/  UMOV UR7, URZ ;  /* 0x000000ff00077c82 */ /* 0x000fe40008000000 */
[----:B------:R2:W3:Y:S02]  /*1b50*/  SYNCS.PHASECHK.TRANS64.TRYWAIT P0, [UR4+0x80], R0 ;  /* 0x00008000ff0075a7 */ /* 0x0004e40008001104 */
[----:B------:R-:W-:Y:S07]  /*1b60*/  BRA.U !UP0, `(.L_x_26) ;  /* 0x0000000108c07547 */ /* 0x000fee000b800000 */
[----:B------:R-:W-:Y:S01]  /*1b70*/  UMOV UR6, URZ ;  /* 0x000000ff00067c82 */ /* 0x000fe20008000000 */
[----:B------:R-:W-:-:S05]  /*1b80*/  UMOV UR4, UR5 ;  /* 0x0000000500047c82 */ /* 0x000fca0008000000 */
.L_x_32:
[----:B------:R-:W-:Y:S01]  /*1b90*/  ULEA UR33, UR4, UR13, 0x3 ;  /* 0x0000000d04217291 */ /* 0x000fe2000f8e18ff */
[----:B---3--:R-:W-:Y:S01]  /*1ba0*/  @!P3 MOV R2, 0x3000 ;  /* 0x000030000002b802 */ /* 0x008fe20000000f00 */
[----:B-1-3--:R-:W-:Y:S10]  /*1bb0*/  @P0 BRA `(.L_x_27) ;  /* 0x00000000000c0947 */ /* 0x00aff40003800000 */
[----:B------:R-:W-:-:S04]  /*1bc0*/  SHF.L.U32 R3, R12, 0x1f, RZ ;  /* 0x0000001f0c037819 */ /* 0x000fc800000006ff */
[----:B------:R-:W3:Y:S02]  /*1bd0*/  SYNCS.PHASECHK.TRANS64.TRYWAIT P0, [UR33+0x80], R3 ;  /* 0x00008003ff0075a7 */ /* 0x000ee40008001121 */
[----:B---3--:R-:W-:Y:S05]  /*1be0*/  @!P0 BRA `(.L_x_28) ;  /* 0x0000006800248947 */ /* 0x008fea0003800000 */
.L_x_27:
[----:B------:R3:W-:Y:S01]  /*1bf0*/  @!P3 SYNCS.ARRIVE.TRANS64 RZ, [UR33], R2 ;  /* 0x00000002ffffb9a7 */ /* 0x0007e20008000021 */
[----:B------:R-:W-:-:S04]  /*1c00*/  ULOP3.LUT UR5, UR24, 0x2, URZ, 0xfc, !UPT ;  /* 0x0000000218057892 */ /* 0x000fc8000f8efcff */
[----:B------:R-:W-:-:S09]  /*1c10*/  UISETP.NE.AND UP0, UPT, UR5, 0x2, UPT ;  /* 0x000000020500788c */ /* 0x000fd2000bf05270 */
[----:B------:R-:W-:Y:S05]  /*1c20*/  BRA.U UP0, `(.L_x_29) ;  /* 0x0000000100047547 */ /* 0x000fea000b800000 */
[----:B-1----:R-:W-:Y:S05]  /*1c30*/  BPT.TRAP 0x1 ;  /* 0x000000040000795c */ /* 0x002fea0000300000 */
.L_x_29:
[----:B------:R-:W-:Y:S04]  /*1c40*/  BSSY.RECONVERGENT B0, `(.L_x_30) ;  /* 0x0000003000007945 */ /* 0x000fe80003800200 */
[----:B------:R-:W-:Y:S05]  /*1c50*/  @P2 BRA `(.L_x_31) ;  /* 0x0000000000042947 */ /* 0x000fea0003800000 */
[----:B-1----:R-:W-:Y:S05]  /*1c60*/  BPT.TRAP 0x1 ;  /* 0x000000040000795c */ /* 0x002fea0000300000 */
.L_x_31:
[----:B-1----:R-:W-:Y:S05]  /*1c70*/  BSYNC.RECONVERGENT B0 ;  /* 0x0000000000007941 */ /* 0x002fea0003800200 */
.L_x_30:
[----:B------:R-:W-:Y:S02]  /*1c80*/  UIADD3 UR5, UPT, UPT, UR4, 0x1, URZ ;  /* 0x0000000104057890 */ /* 0x000fe4000fffe0ff */
[----:B------:R-:W-:Y:S02]  /*1c90*/  UIADD3 UR16, UP1, UPT, UR26, 0x80, URZ ;  /* 0x000000801a107890 */ /* 0x000fe4000ff3e0ff */
[----:B------:R-:W-:Y:S02]  /*1ca0*/  UISETP.NE.AND UP0, UPT, UR5, 0x10, UPT ;  /* 0x000000100500788c */ /* 0x000fe4000bf05270 */
[----:B------:R-:W-:Y:S02]  /*1cb0*/  USHF.L.U32 UR34, UR6, 0x5, URZ ;  /* 0x0000000506227899 */ /* 0x000fe400080006ff */
[----:B------:R-:W-:Y:S02]  /*1cc0*/  USEL UR8, URZ, 0x1, UP0 ;  /* 0x00000001ff087887 */ /* 0x000fe40008000000 */
[----:B------:R-:W-:-:S02]  /*1cd0*/  USEL UR5, UR5, URZ, UP0 ;  /* 0x000000ff05057287 */ /* 0x000fc40008000000 */
[----:B------:R-:W-:Y:S02]  /*1ce0*/  UIADD3 UR14, UP0, UPT, UR26, 0x180, URZ ;  /* 0x000001801a0e7890 */ /* 0x000fe4000ff1e0ff */
[----:B------:R-:W-:Y:S01]  /*1cf0*/  LOP3.LUT R12, R12, UR8, RZ, 0x3c, !PT ;  /* 0x000000080c0c7c12 */ /* 0x000fe2000f8e3cff */
[----:B------:R-:W-:Y:S02]  /*1d00*/  USHF.L.U32 UR8, UR4, 0xc, URZ ;  /* 0x0000000c04087899 */ /* 0x000fe400080006ff */
[----:B------:R-:W-:Y:S01]  /*1d10*/  ULEA UR7, UR5, UR13, 0x3 ;  /* 0x0000000d05077291 */ /* 0x000fe2000f8e18ff */
[----:B--2---:R-:W-:Y:S01]  /*1d20*/  SHF.L.U32 R0, R12, 0x1f, RZ ;  /* 0x0000001f0c007819 */ /* 0x004fe200000006ff */
[----:B------:R-:W-:Y:S02]  /*1d30*/  ULOP3.LUT UR4, UR8, UR28, URZ, 0xfc, !UPT ;  /* 0x0000001c08047292 */ /* 0x000fe4000f8efcff */
[----:B------:R-:W-:Y:S02]  /*1d40*/  UIADD3.X UR17, UPT, UPT, URZ, UR27, URZ, UP1, !UPT ;  /* 0x0000001bff117290 */ /* 0x000fe40008ffe4ff */
[----:B------:R-:W-:-:S02]  /*1d50*/  ULEA UR4, UR4, UR13, 0x1 ;  /* 0x0000000d04047291 */ /* 0x000fc4000f8e08ff */
[----:B------:R-:W-:Y:S01]  /*1d60*/  UIADD3 UR8, UPT, UPT, UR13, 0x26400, UR8 ;  /* 0x000264000d087890 */ /* 0x000fe2000fffe008 */
[----:B------:R4:W1:Y:S01]  /*1d70*/  SYNCS.PHASECHK.TRANS64.TRYWAIT P0, [UR7+0x80], R0 ;  /* 0x00008000ff0075a7 */ /* 0x0008620008001107 */
[----:B------:R-:W-:Y:S02]  /*1d80*/  UIADD3 UR32, UPT, UPT, UR4, 0x6400, URZ ;  /* 0x0000640004207890 */ /* 0x000fe4000fffe0ff */
[----:B------:R-:W-:Y:S01]  /*1d90*/  UIADD3.X UR15, UPT, UPT, URZ, UR27, URZ, UP0, !UPT ;  /* 0x0000001bff0f7290 */ /* 0x000fe200087fe4ff */
[----:B------:R-:W-:Y:S01]  /*1da0*/  UMOV UR7, 0x30000 ;  /* 0x0003000000077882 */ /* 0x000fe20000000000 */
[----:B------:R-:W-:Y:S01]  /*1db0*/  UMOV UR18, 0x0 ;  /* 0x0000000000127882 */ /* 0x000fe20000000000 */
[----:B------:R-:W-:Y:S01]  /*1dc0*/  UMOV UR19, 0x10000000 ;  /* 0x1000000000137882 */ /* 0x000fe20000000000 */
[----:B------:R-:W-:Y:S01]  /*1dd0*/  UMOV UR12, UR36 ;  /* 0x00000024000c7c82 */ /* 0x000fe20008000000 */
[----:B------:R-:W-:Y:S01]  /*1de0*/  UMOV UR9, UR33 ;  /* 0x0000002100097c82 */ /* 0x000fe20008000000 */
[----:B------:R-:W-:Y:S01]  /*1df0*/  UMOV UR10, UR34 ;  /* 0x00000022000a7c82 */ /* 0x000fe20008000000 */
[----:B------:R2:W-:Y:S01]  /*1e00*/  UTMALDG.3D.MULTICAST [UR32], [UR16], UR7, desc[UR18] ;  /* 0x00001220100073b4 */ /* 0x0005e20008011807 */
[----:B------:R-:W-:Y:S01]  /*1e10*/  UIADD3 UR6, UPT, UPT, UR6, 0x1, URZ ;  /* 0x0000000106067890 */ /* 0x000fe2000fffe0ff */
[----:B------:R-:W-:-:S03]  /*1e20*/  UMOV UR4, UR5 ;  /* 0x0000000500047c82 */ /* 0x000fc60008000000 */
[----:B------:R-:W-:Y:S01]  /*1e30*/  UISETP.NE.AND UP0, UPT, UR6, UR21, UPT ;  /* 0x000000150600728c */ /* 0x000fe2000bf05270 */
[----:B------:R4:W-:Y:S01]  /*1e40*/  UTMALDG.3D [UR8], [UR14], desc[UR18] ;  /* 0x000012080e0075b4 */ /* 0x0009e20008011000 */
[----:B--2---:R-:W-:-:S07]  /*1e50*/  UMOV UR7, UR21 ;  /* 0x0000001500077c82 */ /* 0x004fce0008000000 */
[----:B----4-:R-:W-:Y:S05]  /*1e60*/  BRA.U UP0, `(.L_x_32) ;  /* 0xfffffffd00487547 */ /* 0x010fea000b83ffff */
.L_x_26:
[----:B------:R-:W-:Y:S01]  /*1e70*/  ULEA UR4, UR5, UR13, 0x3 ;  /* 0x0000000d05047291 */ /* 0x000fe2000f8e18ff */
[----:B--2---:R-:W-:Y:S01]  /*1e80*/  SHF.L.U32 R0, R12, 0x1f, RZ ;  /* 0x0000001f0c007819 */ /* 0x004fe200000006ff */
[----:B------:R-:W-:Y:S01]  /*1e90*/  @!P1 SYNCS.ARRIVE.TRANS64.A1T0 RZ, [UR13+0x138], RZ ;  /* 0x000138ffffff99a7 */ /* 0x000fe2000810000d */
[----:B------:R-:W-:-:S06]  /*1ea0*/  UISETP.GT.AND UP0, UPT, UR43, UR42, UPT ;  /* 0x0000002a2b00728c */ /* 0x000fcc000bf04270 */
[----:B-1-3--:R1:W2:Y:S03]  /*1eb0*/  SYNCS.PHASECHK.TRANS64.TRYWAIT P0, [UR4+0x80], R0 ;  /* 0x00008000ff0075a7 */ /* 0x00a2a60008001104 */
[----:B------:R-:W-:Y:S05]  /*1ec0*/  BRA.U !UP0, `(.L_x_33) ;  /* 0x0000000108bc7547 */ /* 0x000fea000b800000 */
[----:B------:R-:W-:Y:S01]  /*1ed0*/  UIADD3 UR25, UPT, UPT, UR44, UR7, URZ ;  /* 0x000000072c197290 */ /* 0x000fe2000fffe0ff */
[----:B------:R-:W-:-:S11]  /*1ee0*/  UMOV UR4, UR5 ;  /* 0x0000000500047c82 */ /* 0x000fd60008000000 */
.L_x_39:
[----:B------:R-:W-:Y:S01]  /*1ef0*/  ULEA UR17, UR4, UR13, 0x3 ;  /* 0x0000000d04117291 */ /* 0x000fe2000f8e18ff */
[----:B--2---:R-:W-:Y:S01]  /*1f00*/  @!P3 MOV R2, 0x3000 ;  /* 0x000030000002b802 */ /* 0x004fe20000000f00 */
[----:B--2-4-:R-:W-:Y:S10]  /*1f10*/  @P0 BRA `(.L_x_34) ;  /* 0x00000000000c0947 */ /* 0x014ff40003800000 */
[----:B------:R-:W-:-:S04]  /*1f20*/  SHF.L.U32 R3, R12, 0x1f, RZ ;  /* 0x0000001f0c037819 */ /* 0x000fc800000006ff */
[----:B------:R-:W2:Y:S02]  /*1f30*/  SYNCS.PHASECHK.TRANS64.TRYWAIT P0, [UR17+0x80], R3 ;  /* 0x00008003ff0075a7 */ /* 0x000ea40008001111 */
[----:B--2---:R-:W-:Y:S05]  /*1f40*/  @!P0 BRA `(.L_x_35) ;  /* 0x0000006400648947 */ /* 0x004fea0003800000 */
.L_x_34:
[----:B------:R2:W-:Y:S01]  /*1f50*/  @!P3 SYNCS.ARRIVE.TRANS64 RZ, [UR17], R2 ;  /* 0x00000002ffffb9a7 */ /* 0x0005e20008000011 */
[----:B------:R-:W-:-:S04]  /*1f60*/  ULOP3.LUT UR5, UR24, 0x2, URZ, 0xfc, !UPT ;  /* 0x0000000218057892 */ /* 0x000fc8000f8efcff */
[----:B------:R-:W-:-:S09]  /*1f70*/  UISETP.NE.AND UP0, UPT, UR5, 0x2, UPT ;  /* 0x000000020500788c */ /* 0x000fd2000bf05270 */
[----:B------:R-:W-:Y:S05]  /*1f80*/  BRA.U UP0, `(.L_x_36) ;  /* 0x0000000100047547 */ /* 0x000fea000b800000 */
[----:B------:R-:W-:Y:S05]  /*1f90*/  BPT.TRAP 0x1 ;  /* 0x000000040000795c */ /* 0x000fea0000300000 */
.L_x_36:
[----:B------:R-:W-:Y:S04]  /*1fa0*/  BSSY.RECONVERGENT B0, `(.L_x_37) ;  /* 0x0000003000007945 */ /* 0x000fe80003800200 */
[----:B------:R-:W-:Y:S05]  /*1fb0*/  @P2 BRA `(.L_x_38) ;  /* 0x0000000000042947 */ /* 0x000fea0003800000 */
[----:B------:R-:W-:Y:S05]  /*1fc0*/  BPT.TRAP 0x1 ;  /* 0x000000040000795c */ /* 0x000fea0000300000 */
.L_x_38:
[----:B------:R-:W-:Y:S05]  /*1fd0*/  BSYNC.RECONVERGENT B0 ;  /* 0x0000000000007941 */ /* 0x000fea0003800200 */
.L_x_37:
        /* <DEDUP_REMOVED lines=8> */
[----:B------:R-:W-:Y:S02]  /*2060*/  ULEA UR6, UR5, UR13, 0x3 ;  /* 0x0000000d05067291 */ /* 0x000fe4000f8e18ff */
[----:B------:R-:W-:Y:S01]  /*2070*/  ULEA UR8, UR4, UR13, 0xc ;  /* 0x0000000d04087291 */ /* 0x000fe2000f8e60ff */
[----:B-1----:R-:W-:Y:S01]  /*2080*/  SHF.L.U32 R0, R12, 0x1f, RZ ;  /* 0x0000001f0c007819 */ /* 0x002fe200000006ff */
[----:B------:R-:W-:Y:S02]  /*2090*/  ULEA UR16, UR4, UR29, 0xd ;  /* 0x0000001d04107291 */ /* 0x000fe4000f8e68ff */
[----:B------:R-:W-:Y:S02]  /*20a0*/  UIADD3.X UR15, UPT, UPT, URZ, UR27, URZ, UP1, !UPT ;  /* 0x0000001bff0f7290 */ /* 0x000fe40008ffe4ff */
[----:B------:R-:W-:Y:S01]  /*20b0*/  UIADD3 UR8, UPT, UPT, UR8, 0x26400, URZ ;  /* 0x0002640008087890 */ /* 0x000fe2000fffe0ff */
[----:B------:R3:W4:Y:S01]  /*20c0*/  SYNCS.PHASECHK.TRANS64.TRYWAIT P0, [UR6+0x80], R0 ;  /* 0x00008000ff0075a7 */ /* 0x0007220008001106 */
[----:B------:R-:W-:Y:S01]  /*20d0*/  UIADD3.X UR23, UPT, UPT, URZ, UR27, URZ, UP0, !UPT ;  /* 0x0000001bff177290 */ /* 0x000fe200087fe4ff */
[----:B------:R-:W-:Y:S01]  /*20e0*/  UMOV UR6, 0x30000 ;  /* 0x0003000000067882 */ /* 0x000fe20000000000 */
[----:B------:R-:W-:Y:S01]  /*20f0*/  UMOV UR30, 0x0 ;  /* 0x00000000001e7882 */ /* 0x000fe20000000000 */
[----:B------:R-:W-:Y:S01]  /*2100*/  UMOV UR31, 0x10000000 ;  /* 0x10000000001f7882 */ /* 0x000fe20000000000 */
[----:B------:R-:W-:Y:S01]  /*2110*/  UMOV UR19, UR35 ;  /* 0x0000002300137c82 */ /* 0x000fe20008000000 */
[----:B------:R-:W-:Y:S01]  /*2120*/  UMOV UR20, UR36 ;  /* 0x0000002400147c82 */ /* 0x000fe20008000000 */
[----:B------:R-:W-:Y:S01]  /*2130*/  UMOV UR12, UR36 ;  /* 0x00000024000c7c82 */ /* 0x000fe20008000000 */
[----:B------:R-:W-:Y:S01]  /*2140*/  UMOV UR9, UR17 ;  /* 0x0000001100097c82 */ /* 0x000fe20008000000 */
[----:B------:R-:W-:Y:S01]  /*2150*/  UMOV UR10, UR18 ;  /* 0x00000012000a7c82 */ /* 0x000fe20008000000 */
[----:B------:R3:W-:Y:S01]  /*2160*/  UTMALDG.3D.MULTICAST [UR16], [UR14], UR6, desc[UR30] ;  /* 0x00001e100e0073b4 */ /* 0x0007e20008011806 */
[----:B------:R-:W-:Y:S01]  /*2170*/  UIADD3 UR7, UPT, UPT, UR7, 0x1, URZ ;  /* 0x0000000107077890 */ /* 0x000fe2000fffe0ff */
[----:B------:R-:W-:-:S03]  /*2180*/  UMOV UR4, UR5 ;  /* 0x0000000500047c82 */ /* 0x000fc60008000000 */
[----:B------:R-:W-:Y:S01]  /*2190*/  UISETP.NE.AND UP0, UPT, UR7, UR25, UPT ;  /* 0x000000190700728c */ /* 0x000fe2000bf05270 */
[----:B------:R3:W-:Y:S08]  /*21a0*/  UTMALDG.3D [UR8], [UR22], desc[UR30] ;  /* 0x00001e08160075b4 */ /* 0x0007f00008011000 */
[----:B---3--:R-:W-:Y:S05]  /*21b0*/  BRA.U UP0, `(.L_x_39) ;  /* 0xfffffffd004c7547 */ /* 0x008fea000b83ffff */
.L_x_33:
[C---:B------:R-:W-:Y:S01]  /*21c0*/  LEA R3, R11.reuse, UR13, 0x3 ;  /* 0x0000000d0b037c11 */ /* 0x040fe2000f8e18ff */
[----:B------:R-:W-:Y:S01]  /*21d0*/  NOP ;  /* 0x0000000000007918 */ /* 0x000fe20000000000 */
[----:B-1----:R-:W-:Y:S02]  /*21e0*/  SHF.L.U32 R0, R10, 0x1f, RZ ;  /* 0x0000001f0a007819 */ /* 0x002fe400000006ff */
[----:B------:R-:W-:Y:S02]  /*21f0*/  LEA R5, R11, UR13, 0x4 ;  /* 0x0000000d0b057c11 */ /* 0x000fe4000f8e20ff */
[----:B--2-4-:R-:W1:Y:S02]  /*2200*/  SYNCS.PHASECHK.TRANS64.TRYWAIT P0, [R3+URZ+0x140], R0 ;  /* 0x00014000030075a7 */ /* 0x014e6400080011ff */
[----:B-1----:R-:W-:Y:S05]  /*2210*/  @!P0 BRA `(.L_x_40) ;  /* 0x0000006000c88947 */ /* 0x002fea0003800000 */
.L_x_138:
[----:B------:R-:W2:Y:S01]  /*2220*/  LDS.128 R4, [R5+0x1d0] ;  /* 0x0001d00005047984 */ /* 0x000ea20000000c00 */
[----:B------:R-:W-:Y:S01]  /*2230*/  UISETP.GE.AND UP0, UPT, UR40, 0x1, UPT ;  /* 0x000000012800788c */ /* 0x000fe2000bf06270 */
[----:B------:R-:W-:Y:S01]  /*2240*/  @!PT LDS RZ, [RZ] ;  /* 0x00000000fffff984 */ /* 0x000fe20000000800 */
[----:B------:R-:W-:Y:S01]  /*2250*/  @!PT LDS RZ, [RZ] ;  /* 0x00000000fffff984 */ /* 0x000fe20000000800 */
[----:B------:R-:W-:Y:S01]  /*2260*/  @!PT LDS RZ, [RZ] ;  /* 0x00000000fffff984 */ /* 0x000fe20000000800 */
[----:B------:R-:W-:Y:S01]  /*2270*/  @!PT LDS RZ, [RZ] ;  /* 0x00000000fffff984 */ /* 0x000fe20000000800 */
[----:B------:R3:W-:Y:S06]  /*2280*/  MEMBAR.ALL.CTA ;  /* 0x0000000000007992 */ /* 0x0007ec0000008000 */
[----:B---3--:R-:W3:Y:S01]  /*2290*/  FENCE.VIEW.ASYNC.S ;  /* 0x00000000000073c6 */ /* 0x008ee20000000000 */
[----:B--2---:R-:W-:-:S13]  /*22a0*/  LOP3.LUT P0, RZ, R6, 0x1, RZ, 0xc0, !PT ;  /* 0x0000000106ff7812 */ /* 0x004fda000780c0ff */
[----:B---3--:R-:W-:Y:S01]  /*22b0*/  VOTEU.ANY UP1, P0 ;  /* 0x0000000000ff7886 */ /* 0x008fe20000020100 */
[----:B------:R-:W-:-:S13]  /*22c0*/  PLOP3.LUT P0, PT, PT, PT, UP1, 0x80, 0x8 ;  /* 0x000000000008781c */ /* 0x000fda0003f0f018 */
[----:B-1----:R-:W-:Y:S02]  /*22d0*/  @P0 LOP3.LUT R0, R5, 0xffff, RZ, 0xc0, !PT ;  /* 0x0000ffff05000812 */ /* 0x002fe400078ec0ff */
[----:B------:R-:W-:Y:S02]  /*22e0*/  @P0 MOV R2, R4 ;  /* 0x0000000400020202 */ /* 0x000fe40000000f00 */
[----:B------:R-:W-:Y:S01]  /*22f0*/  @P0 R2UR UR6, R0 ;  /* 0x00000000000602ca */ /* 0x000fe200000e0000 */
[----:B------:R-:W-:Y:S01]  /*2300*/  VIADD R0, R3, 0x150 ;  /* 0x0000015003007836 */ /* 0x000fe20000000000 */
[----:B------:R-:W-:Y:S02]  /*2310*/  @P0 SHF.R.U32.HI R4, RZ, 0x10, R5 ;  /* 0x00000010ff040819 */ /* 0x000fe40000011605 */
[----:B------:R-:W-:Y:S02]  /*2320*/  @P0 R2UR UR7, R2 ;  /* 0x00000000020702ca */ /* 0x000fe400000e0000 */
[----:B------:R-:W-:-:S02]  /*2330*/  PRMT R0, RZ, 0x654, R0 ;  /* 0x00000654ff007816 */ /* 0x000fc40000000000 */
[----:B------:R-:W-:Y:S02]  /*2340*/  @P0 R2UR UR4, R4 ;  /* 0x00000000040402ca */ /* 0x000fe400000e0000 */
[----:B------:R1:W-:Y:S03]  /*2350*/  SYNCS.ARRIVE.TRANS64.RED.A1T0 RZ, [R0+URZ], RZ ;  /* 0x000000ff00ff79a7 */ /* 0x0003e600081004ff */
[----:B------:R-:W-:-:S04]  /*2360*/  @UP1 UMOV UR37, UR6 ;  /* 0x0000000600251c82 */ /* 0x000fc80008000000 */
[----:B------:R-:W-:-:S04]  /*2370*/  @UP1 UMOV UR38, UR7 ;  /* 0x0000000700261c82 */ /* 0x000fc80008000000 */
[----:B------:R-:W-:Y:S01]  /*2380*/  @UP1 UMOV UR36, UR4 ;  /* 0x0000000400241c82 */ /* 0x000fe20008000000 */
[----:B------:R-:W-:Y:S05]  /*2390*/  BRA.U !UP0, `(.L_x_41) ;  /* 0x0000000108d47547 */ /* 0x000fea000b800000 */
[----:B------:R-:W2:Y:S01]  /*23a0*/  LDCU.128 UR16, c[0x0][0xb10] ;  /* 0x00016200ff1077ac */ /* 0x000ea20008000c00 */
[----:B------:R-:W3:Y:S01]  /*23b0*/  LDCU UR12, c[0x0][0xb20] ;  /* 0x00016400ff0c77ac */ /* 0x000ee20008000800 */
[----:B------:R-:W4:Y:S01]  /*23c0*/  LDCU UR20, c[0x0][0xb0c] ;  /* 0x00016180ff1477ac */ /* 0x000f220008000800 */
[----:B------:R-:W1:Y:S01]  /*23d0*/  LDCU.64 UR8, c[0x0][0xb28] ;  /* 0x00016500ff0877ac */ /* 0x000e620008000a00 */
[----:B------:R-:W-:Y:S02]  /*23e0*/  UISETP.NE.AND UP3, UPT, UR40, 0x1, UPT ;  /* 0x000000012800788c */ /* 0x000fe4000bf65270 */
[----:B--2---:R-:W-:Y:S02]  /*23f0*/  UIMAD.WIDE.U32 UR10, UR39, UR19, URZ ;  /* 0x00000013270a72a5 */ /* 0x004fe4000f8e00ff */
[----:B------:R-:W-:Y:S02]  /*2400*/  UIMAD.WIDE.U32 UR6, UR41, UR16, URZ ;  /* 0x00000010290672a5 */ /* 0x000fe4000f8e00ff */
[----:B------:R-:W-:-:S02]  /*2410*/  UISETP.NE.AND UP0, UPT, UR18, 0x1, UPT ;  /* 0x000000011200788c */ /* 0x000fc4000bf05270 */
[----:B------:R-:W-:Y:S01]  /*2420*/  UIMAD.WIDE.U32 UR22, UR37, UR19, URZ ;  /* 0x00000013251672a5 */ /* 0x000fe2000f8e00ff */
[----:B------:R-:W-:Y:S02]  /*2430*/  UMOV UR10, UR11 ;  /* 0x0000000b000a7c82 */ /* 0x000fe40008000000 */
[----:B------:R-:W-:Y:S01]  /*2440*/  UMOV UR6, UR7 ;  /* 0x0000000700067c82 */ /* 0x000fe20008000000 */
[----:B---3--:R-:W-:Y:S02]  /*2450*/  USHF.R.U32.HI UR10, URZ, UR12, UR10 ;  /* 0x0000000cff0a7299 */ /* 0x008fe4000801160a */
[----:B------:R-:W-:Y:S02]  /*2460*/  USHF.R.U32.HI UR7, URZ, UR17, UR6 ;  /* 0x00000011ff077299 */ /* 0x000fe40008011606 */
[----:B----4-:R-:W-:Y:S02]  /*2470*/  UISETP.NE.AND UP2, UPT, UR20, 0x1, UPT ;  /* 0x000000011400788c */ /* 0x010fe4000bf45270 */
[----:B------:R-:W-:-:S02]  /*2480*/  USEL UR6, UR39, UR10, !UP0 ;  /* 0x0000000a27067287 */ /* 0x000fc4000c000000 */
[----:B------:R-:W-:Y:S02]  /*2490*/  USEL UR7, UR41, UR7, !UP2 ;  /* 0x0000000729077287 */ /* 0x000fe4000d000000 */
[----:B-1----:R-:W-:Y:S01]  /*24a0*/  UIMAD.WIDE.U32 UR10, UR6, UR8, URZ ;  /* 0x00000008060a72a5 */ /* 0x002fe2000f8e00ff */
[----:B------:R-:W-:Y:S01]  /*24b0*/  UMOV UR4, UR23 ;  /* 0x0000001700047c82 */ /* 0x000fe20008000000 */
[----:B------:R-:W-:Y:S02]  /*24c0*/  UIMAD.WIDE.U32 UR14, UR38, UR16, URZ ;  /* 0x00000010260e72a5 */ /* 0x000fe4000f8e00ff */
[----:B------:R-:W-:-:S03]  /*24d0*/  UIMAD.WIDE.U32 UR22, UR7, UR8, URZ ;  /* 0x00000008071672a5 */ /* 0x000fc6000f8e00ff */
[----:B------:R-:W-:Y:S01]  /*24e0*/  UMOV UR10, UR11 ;  /* 0x0000000b000a7c82 */ /* 0x000fe20008000000 */
[----:B------:R-:W-:Y:S02]  /*24f0*/  USHF.R.U32.HI UR4, URZ, UR12, UR4 ;  /* 0x0000000cff047299 */ /* 0x000fe40008011604 */
[----:B------:R-:W-:Y:S01]  /*2500*/  @UP3 USHF.R.U32.HI UR6, URZ, UR9, UR10 ;  /* 0x00000009ff063299 */ /* 0x000fe2000801160a */
[----:B------:R-:W-:Y:S01]  /*2510*/  UMOV UR14, UR15 ;  /* 0x0000000f000e7c82 */ /* 0x000fe20008000000 */
[----:B------:R-:W-:Y:S01]  /*2520*/  UMOV UR22, UR23 ;  /* 0x0000001700167c82 */ /* 0x000fe20008000000 */
[----:B------:R-:W-:Y:S02]  /*2530*/  USHF.R.U32.HI UR17, URZ, UR17, UR14 ;  /* 0x00000011ff117299 */ /* 0x000fe4000801160e */
[----:B------:R-:W-:Y:S02]  /*2540*/  USEL UR4, UR37, UR4, !UP0 ;  /* 0x0000000425047287 */ /* 0x000fe4000c000000 */
[----:B------:R-:W-:-:S02]  /*2550*/  @UP3 USHF.R.U32.HI UR7, URZ, UR9, UR22 ;  /* 0x00000009ff073299 */ /* 0x000fc40008011616 */
[----:B------:R-:W-:Y:S02]  /*2560*/  UIMAD UR10, UR40, UR6, URZ ;  /* 0x00000006280a72a4 */ /* 0x000fe4000f8e02ff */
[----:B------:R-:W-:Y:S02]  /*2570*/  USEL UR6, UR38, UR17, !UP2 ;  /* 0x0000001126067287 */ /* 0x000fe4000d000000 */
[----:B------:R-:W-:Y:S02]  /*2580*/  UIMAD UR12, UR40, UR7, URZ ;  /* 0x00000007280c72a4 */ /* 0x000fe4000f8e02ff */
[----:B------:R-:W-:Y:S02]  /*2590*/  UISETP.GE.AND UP0, UPT, UR4, UR10, UPT ;  /* 0x0000000a0400728c */ /* 0x000fe4000bf06270 */
[----:B------:R-:W-:Y:S02]  /*25a0*/  UIMAD.WIDE.U32 UR10, UR4, UR8, URZ ;  /* 0x00000008040a72a5 */ /* 0x000fe4000f8e00ff */
[----:B------:R-:W-:-:S02]  /*25b0*/  UISETP.GE.OR UP0, UPT, UR6, UR12, UP0 ;  /* 0x0000000c0600728c */ /* 0x000fc40008706670 */
        /* <DEDUP_REMOVED lines=19> */
.L_x_41:
[----:B------:R-:W2:Y:S02]  /*26f0*/  LDCU UR4, c[0x0][0xb30] ;  /* 0x00016600ff0477ac */ /* 0x000ea40008000800 */
[----:B--2---:R-:W-:-:S09]  /*2700*/  UISETP.NE.AND UP0, UPT, UR4, 0x1, UPT ;  /* 0x000000010400788c */ /* 0x004fd2000bf05270 */
[----:B------:R-:W-:Y:S05]  /*2710*/  BRA.U UP0, `(.L_x_42) ;  /* 0x0000000100447547 */ /* 0x000fea000b800000 */
[----:B------:R-:W2:Y:S01]  /*2720*/  LDCU.128 UR16, c[0x0][0xb10] ;  /* 0x00016200ff1077ac */ /* 0x000ea20008000c00 */
[----:B------:R-:W3:Y:S01]  /*2730*/  LDCU UR10, c[0x0][0xb0c] ;  /* 0x00016180ff0a77ac */ /* 0x000ee20008000800 */
[----:B------:R-:W4:Y:S01]  /*2740*/  LDCU UR11, c[0x0][0xb20] ;  /* 0x00016400ff0b77ac */ /* 0x000f220008000800 */
[----:B--2---:R-:W-:Y:S02]  /*2750*/  UIMAD.WIDE.U32 UR8, UR38, UR16, URZ ;  /* 0x00000010260872a5 */ /* 0x004fe4000f8e00ff */
[----:B------:R-:W-:Y:S02]  /*2760*/  UIMAD.WIDE.U32 UR6, UR37, UR19, URZ ;  /* 0x00000013250672a5 */ /* 0x000fe4000f8e00ff */
[----:B---3--:R-:W-:Y:S02]  /*2770*/  UISETP.NE.AND UP2, UPT, UR10, 0x1, UPT ;  /* 0x000000010a00788c */ /* 0x008fe4000bf45270 */
[----:B------:R-:W-:Y:S01]  /*2780*/  UISETP.NE.AND UP0, UPT, UR18, 0x1, UPT ;  /* 0x000000011200788c */ /* 0x000fe2000bf05270 */
[----:B------:R-:W-:-:S02]  /*2790*/  UMOV UR8, UR9 ;  /* 0x0000000900087c82 */ /* 0x000fc40008000000 */
[----:B------:R-:W-:Y:S01]  /*27a0*/  UMOV UR4, UR7 ;  /* 0x0000000700047c82 */ /* 0x000fe20008000000 */
[----:B------:R-:W-:Y:S02]  /*27b0*/  USHF.R.U32.HI UR17, URZ, UR17, UR8 ;  /* 0x00000011ff117299 */ /* 0x000fe40008011608 */
[----:B----4-:R-:W-:Y:S02]  /*27c0*/  USHF.R.U32.HI UR4, URZ, UR11, UR4 ;  /* 0x0000000bff047299 */ /* 0x010fe40008011604 */
[----:B------:R-:W-:Y:S02]  /*27d0*/  USEL UR6, UR38, UR17, !UP2 ;  /* 0x0000001126067287 */ /* 0x000fe4000d000000 */
[----:B------:R-:W-:-:S04]  /*27e0*/  USEL UR4, UR37, UR4, !UP0 ;  /* 0x0000000425047287 */ /* 0x000fc8000c000000 */
[----:B------:R-:W-:Y:S02]  /*27f0*/  UIADD3 UR7, UPT, UPT, UR6, -UR4, URZ ;  /* 0x8000000406077290 */ /* 0x000fe4000fffe0ff */
[----:B------:R-:W-:Y:S02]  /*2800*/  UIADD3 UR4, UPT, UPT, -UR6, UR4, URZ ;  /* 0x0000000406047290 */ /* 0x000fe4000fffe1ff */
[----:B------:R-:W-:Y:S02]  /*2810*/  UIMAD UR37, UR7, UR18, UR37 ;  /* 0x00000012072572a4 */ /* 0x000fe4000f8e0225 */
[----:B------:R-:W-:-:S12]  /*2820*/  UIMAD UR38, UR4, UR10, UR38 ;  /* 0x0000000a042672a4 */ /* 0x000fd8000f8e0226 */
.L_x_42:
[----:B------:R-:W-:Y:S01]  /*2830*/  VIADD R11, R11, 0x1 ;  /* 0x000000010b0b7836 */ /* 0x000fe20000000000 */
[----:B------:R-:W-:Y:S02]  /*2840*/  R2UR UR6, R87 ;  /* 0x00000000570672ca */ /* 0x000fe400000e0000 */
[----:B------:R-:W-:Y:S02]  /*2850*/  R2UR UR4, R86 ;  /* 0x00000000560472ca */ /* 0x000fe400000e0000 */
[C---:B------:R-:W-:Y:S02]  /*2860*/  ISETP.NE.AND P0, PT, R11.reuse, 0x2, PT ;  /* 0x000000020b00780c */ /* 0x040fe40003f05270 */
[----:B------:R-:W-:Y:S02]  /*2870*/  PLOP3.LUT P1, PT, PT, PT, PT, 0x80, 0x8 ;  /* 0x000000000008781c */ /* 0x000fe40003f2f070 */
[----:B------:R-:W-:Y:S02]  /*2880*/  SEL R3, RZ, 0x1, P0 ;  /* 0x00000001ff037807 */ /* 0x000fe40000000000 */
[----:B------:R-:W-:-:S02]  /*2890*/  SEL R11, R11, RZ, P0 ;  /* 0x000000ff0b0b7207 */ /* 0x000fc40000000000 */
[----:B------:R-:W-:Y:S01]  /*28a0*/  LOP3.LUT R10, R10, R3, RZ, 0x3c, !PT ;  /* 0x000000030a0a7212 */ /* 0x000fe200078e3cff */
[----:B------:R-:W-:Y:S02]  /*28b0*/  UIADD3 UR25, UPT, UPT, UR38, UR6, URZ ;  /* 0x0000000626197290 */ /* 0x000fe4000fffe0ff */
[----:B------:R-:W-:Y:S01]  /*28c0*/  UIADD3 UR30, UPT, UPT, UR37, UR4, URZ ;  /* 0x00000004251e7290 */ /* 0x000fe2000fffe0ff */
[----:B------:R-:W-:Y:S11]  /*28d0*/  BRA.U UP1, `(.L_x_43) ;  /* 0xfffffff101507547 */ /* 0x000ff6000b83ffff */
[----:B------:R-:W-:Y:S01]  /*28e0*/  UIADD3 UR13, UPT, UPT, UR13, 0x80, URZ ;  /* 0x000000800d0d7890 */ /* 0x000fe2000fffe0ff */
[----:B------:R-:W-:-:S03]  /*28f0*/  SHF.L.U32 R3, R12, 0x1f, RZ ;  /* 0x0000001f0c037819 */ /* 0x000fc600000006ff */
[----:B------:R-:W-:-:S09]  /*2900*/  ULEA UR4, UR5, UR13, 0x3 ;  /* 0x0000000d05047291 */ /* 0x000fd2000f8e18ff */
[----:B------:R-:W2:Y:S02]  /*2910*/  SYNCS.PHASECHK.TRANS64.TRYWAIT P0, [UR4], R3 ;  /* 0x00000003ff0075a7 */ /* 0x000ea40008001104 */
[----:B--2---:R-:W-:Y:S05]  /*2920*/  @!P0 BRA `(.L_x_44) ;  /* 0x0000005c00188947 */ /* 0x004fea0003800000 */
.L_x_140:
[----:B------:R-:W-:-:S04]  /*2930*/  UIADD3 UR4, UPT, UPT, UR5, 0x1, URZ ;  /* 0x0000000105047890 */ /* 0x000fc8000fffe0ff */
[----:B------:R-:W-:-:S04]  /*2940*/  UISETP.NE.AND UP0, UPT, UR4, 0x10, UPT ;  /* 0x000000100400788c */ /* 0x000fc8000bf05270 */
[----:B------:R-:W-:Y:S02]  /*2950*/  USEL UR6, URZ, 0x1, UP0 ;  /* 0x00000001ff067887 */ /* 0x000fe40008000000 */
[----:B------:R-:W-:-:S04]  /*2960*/  USEL UR4, UR4, URZ, UP0 ;  /* 0x000000ff04047287 */ /* 0x000fc80008000000 */
[----:B------:R-:W-:Y:S01]  /*2970*/  ULEA UR5, UR4, UR13, 0x3 ;  /* 0x0000000d04057291 */ /* 0x000fe2000f8e18ff */
[----:B------:R-:W-:-:S04]  /*2980*/  LOP3.LUT R2, R12, UR6, RZ, 0x3c, !PT ;  /* 0x000000060c027c12 */ /* 0x000fc8000f8e3cff */
[----:B-1----:R-:W-:-:S04]  /*2990*/  SHF.L.U32 R3, R2, 0x1f, RZ ;  /* 0x0000001f02037819 */ /* 0x002fc800000006ff */
[----:B------:R-:W1:Y:S02]  /*29a0*/  SYNCS.PHASECHK.TRANS64.TRYWAIT P0, [UR5], R3 ;  /* 0x00000003ff0075a7 */ /* 0x000e640008001105 */
[----:B-1----:R-:W-:Y:S05]  /*29b0*/  @!P0 BRA `(.L_x_45) ;  /* 0x0000005c000c8947 */ /* 0x002fea0003800000 */
.L_x_142:
        /* <DEDUP_REMOVED lines=9> */
.L_x_144:
        /* <DEDUP_REMOVED lines=9> */
.L_x_146:
        /* <DEDUP_REMOVED lines=9> */
.L_x_148:
        /* <DEDUP_REMOVED lines=9> */
.L_x_150:
        /* <DEDUP_REMOVED lines=9> */
.L_x_152:
        /* <DEDUP_REMOVED lines=9> */
.L_x_154:
        /* <DEDUP_REMOVED lines=9> */
.L_x_156:
        /* <DEDUP_REMOVED lines=9> */
.L_x_158:
        /* <DEDUP_REMOVED lines=9> */
.L_x_160:
        /* <DEDUP_REMOVED lines=9> */
.L_x_162:
        /* <DEDUP_REMOVED lines=9> */
.L_x_164:
        /* <DEDUP_REMOVED lines=9> */
.L_x_166:
        /* <DEDUP_REMOVED lines=9> */
.L_x_168:
[----:B------:R-:W-:-:S04]  /*3110*/  UIADD3 UR4, UPT, UPT, UR4, 0x1, URZ ;  /* 0x0000000104047890 */ /* 0x000fc8000fffe0ff */
[----:B------:R-:W-:-:S04]  /*3120*/  UISETP.NE.AND UP0, UPT, UR4, 0x10, UPT ;  /* 0x000000100400788c */ /* 0x000fc8000bf05270 */
[----:B------:R-:W-:Y:S02]  /*3130*/  USEL UR5, URZ, 0x1, UP0 ;  /* 0x00000001ff057887 */ /* 0x000fe40008000000 */
[----:B------:R-:W-:-:S04]  /*3140*/  USEL UR4, UR4, URZ, UP0 ;  /* 0x000000ff04047287 */ /* 0x000fc80008000000 */
[----:B------:R-:W-:Y:S01]  /*3150*/  ULEA UR4, UR4, UR13, 0x3 ;  /* 0x0000000d04047291 */ /* 0x000fe2000f8e18ff */
[----:B-1----:R-:W-:-:S04]  /*3160*/  LOP3.LUT R3, R2, UR5, RZ, 0x3c, !PT ;  /* 0x0000000502037c12 */ /* 0x002fc8000f8e3cff */
[----:B------:R-:W-:Y:S01]  /*3170*/  SHF.L.U32 R3, R3, 0x1f, RZ ;  /* 0x0000001f03037819 */ /* 0x000fe200000006ff */
[----:B------:R-:W-:-:S07]  /*3180*/  IMAD.U32 R0, RZ, RZ, UR4 ;  /* 0x00000004ff007e24 */ /* 0x000fce000f8e00ff */
.L_x_59:
[----:B-1----:R1:W2:Y:S02]  /*3190*/  SYNCS.PHASECHK.TRANS64.TRYWAIT P0, [R0+URZ], R3 ;  /* 0x00000003000075a7 */ /* 0x0022a400080011ff */
[----:B--2---:R-:W-:Y:S05]  /*31a0*/  @!P0 NANOSLEEP.SYNCS 0x989680 ;  /* 0x009896800000895d */ /* 0x004fea0003900000 */
[----:B------:R-:W2:Y:S02]  /*31b0*/  @!P0 SYNCS.PHASECHK.TRANS64 P0, [R0+URZ], R3 ;  /* 0x00000003000085a7 */ /* 0x000ea400080010ff */
[----:B--2---:R-:W-:Y:S05]  /*31c0*/  @P0 EXIT ;  /* 0x000000000000094d */ /* 0x004fea0003800000 */
[----:B------:R-:W-:Y:S05]  /*31d0*/  BRA `(.L_x_59) ;  /* 0xfffffffc00ec7947 */ /* 0x000fea000383ffff */
.L_x_23:
[----:B------:R-:W1:Y:S02]  /*31e0*/  S2UR UR4, SR_CgaCtaId ;  /* 0x00000000000479c3 */ /* 0x000e640000008800 */
[----:B-1----:R-:W-:-:S04]  /*31f0*/  UISETP.NE.AND UP0, UPT, UR4, URZ, UPT ;  /* 0x000000ff0400728c */ /* 0x002fc8000bf05270 */
[----:B------:R-:W-:-:S09]  /*3200*/  UISETP.NE.OR UP0, UPT, UR22, 0x1, UP0 ;  /* 0x000000011600788c */ /* 0x000fd20008705670 */
[----:B------:R-:W-:Y:S05]  /*3210*/  BRA.U UP0, `(.L_x_60) ;  /* 0x00000005004c7547 */ /* 0x000fea000b800000 */
[----:B------:R-:W1:Y:S01]  /*3220*/  S2UR UR5, SR_CgaCtaId ;  /* 0x00000000000579c3 */ /* 0x000e620000008800 */
[----:B------:R-:W-:Y:S01]  /*3230*/  UMOV UR4, 0x400 ;  /* 0x0000040000047882 */ /* 0x000fe20000000000 */
[----:B------:R-:W-:Y:S01]  /*3240*/  ISETP.GE.U32.AND P2, PT, R0, 0x2, PT ;  /* 0x000000020000780c */ /* 0x000fe20003f46070 */
[----:B------:R-:W-:Y:S01]  /*3250*/  IMAD.MOV.U32 R12, RZ, RZ, 0x1 ;  /* 0x00000001ff0c7424 */ /* 0x000fe200078e00ff */
[----:B------:R-:W-:Y:S02]  /*3260*/  CS2R R10, SRZ ;  /* 0x00000000000a7805 */ /* 0x000fe4000001ff00 */
[----:B------:R-:W-:Y:S01]  /*3270*/  CS2R R8, SRZ ;  /* 0x0000000000087805 */ /* 0x000fe2000001ff00 */
[----:B-1----:R-:W-:-:S03]  /*3280*/  ULEA UR6, UR5, UR4, 0x18 ;  /* 0x0000000405067291 */ /* 0x002fc6000f8ec0ff */
[----:B------:R-:W-:-:S09]  /*3290*/  UMOV UR5, URZ ;  /* 0x000000ff00057c82 */ /* 0x000fd20008000000 */
.L_x_64:
[----:B------:R-:W-:Y:S02]  /*32a0*/  LEA R2, R8, UR6, 0x3 ;  /* 0x0000000608027c11 */ /* 0x000fe4000f8e18ff */
[----:B------:R-:W-:-:S03]  /*32b0*/  SHF.L.U32 R5, R9, 0x1f, RZ ;  /* 0x0000001f09057819 */ /* 0x000fc600000006ff */
[----:B------:R-:W-:Y:S01]  /*32c0*/  VIADD R4, R2, 0x1b0 ;  /* 0x000001b002047836 */ /* 0x000fe20000000000 */
[----:B------:R-:W1:Y:S02]  /*32d0*/  SYNCS.PHASECHK.TRANS64.TRYWAIT P0, [R2+URZ+0x1a0], R5 ;  /* 0x0001a005020075a7 */ /* 0x000e6400080011ff */
[----:B-1----:R-:W-:Y:S05]  /*32e0*/  @!P0 BRA `(.L_x_61) ;  /* 0x0000005800108947 */ /* 0x002fea0003800000 */
.L_x_169:
[----:B------:R-:W-:Y:S01]  /*32f0*/  ULEA UR4, UR5, UR6, 0x3 ;  /* 0x0000000605047291 */ /* 0x000fe2000f8e18ff */
[----:B------:R-:W-:Y:S02]  /*3300*/  PRMT R4, RZ, 0x654, R4 ;  /* 0x00000654ff047816 */ /* 0x000fe40000000004 */
[----:B-1----:R-:W-:Y:S01]  /*3310*/  SHF.L.U32 R5, R12, 0x1f, RZ ;  /* 0x0000001f0c057819 */ /* 0x002fe200000006ff */
[----:B------:R-:W-:Y:S01]  /*3320*/  UIADD3 UR7, UPT, UPT, UR4, 0x140, URZ ;  /* 0x0000014004077890 */ /* 0x000fe2000fffe0ff */
[----:B------:R1:W-:Y:S05]  /*3330*/  SYNCS.ARRIVE.TRANS64.RED.A1T0 RZ, [R4+URZ], RZ ;  /* 0x000000ff04ff79a7 */ /* 0x0003ea00081004ff */
[----:B------:R-:W-:Y:S01]  /*3340*/  IMAD.U32 R7, RZ, RZ, UR7 ;  /* 0x00000007ff077e24 */ /* 0x000fe2000f8e00ff */
[----:B------:R-:W2:Y:S04]  /*3350*/  SYNCS.PHASECHK.TRANS64.TRYWAIT P0, [UR4+0x150], R5 ;  /* 0x00015005ff0075a7 */ /* 0x000ea80008001104 */
[----:B------:R-:W-:Y:S01]  /*3360*/  PRMT R6, R0, 0x654, R7 ;  /* 0x0000065400067816 */ /* 0x000fe20000000007 */
[----:B-1----:R-:W-:Y:S01]  /*3370*/  @!P2 IMAD.MOV.U32 R4, RZ, RZ, 0x10 ;  /* 0x00000010ff04a424 */ /* 0x002fe200078e00ff */
[----:B--2---:R-:W-:Y:S06]  /*3380*/  @!P0 BRA `(.L_x_62) ;  /* 0x0000005400fc8947 */ /* 0x004fec0003800000 */
.L_x_171:
[----:B------:R-:W-:Y:S01]  /*3390*/  ULEA UR8, UR5, UR6, 0x4 ;  /* 0x0000000605087291 */ /* 0x000fe2000f8e20ff */
[----:B------:R-:W-:Y:S01]  /*33a0*/  SEL R3, R6, R3, !P2 ;  /* 0x0000000306037207 */ /* 0x000fe20005000000 */
[----:B------:R-:W-:Y:S01]  /*33b0*/  UIADD3 UR9, UPT, UPT, UR4, 0x140, URZ ;  /* 0x0000014004097890 */ /* 0x000fe2000fffe0ff */
[----:B-1----:R-:W-:Y:S01]  /*33c0*/  LEA R2, R11, UR6, 0x3 ;  /* 0x000000060b027c11 */ /* 0x002fe2000f8e18ff */
[----:B------:R-:W-:Y:S01]  /*33d0*/  UIADD3 UR8, UPT, UPT, UR8, 0x1d0, URZ ;  /* 0x000001d008087890 */ /* 0x000fe2000fffe0ff */
[----:B------:R-:W-:Y:S01]  /*33e0*/  SHF.L.U32 R5, R10, 0x1f, RZ ;  /* 0x0000001f0a057819 */ /* 0x000fe200000006ff */
[----:B------:R1:W-:Y:S01]  /*33f0*/  @!P2 SYNCS.ARRIVE.TRANS64.RED RZ, [R3+URZ], R4 ;  /* 0x0000000403ffa9a7 */ /* 0x0003e200080004ff */
[----:B------:R-:W-:Y:S01]  /*3400*/  UIADD3 UR4, UPT, UPT, UR5, 0x1, URZ ;  /* 0x0000000105047890 */ /* 0x000fe2000fffe0ff */
[----:B------:R-:W-:-:S03]  /*3410*/  VIADD R8, R8, 0x1 ;  /* 0x0000000108087836 */ /* 0x000fc60000000000 */
[----:B------:R-:W-:Y:S02]  /*3420*/  UISETP.NE.AND UP0, UPT, UR4, 0x2, UPT ;  /* 0x000000020400788c */ /* 0x000fe4000bf05270 */
[----:B------:R-:W-:Y:S06]  /*3430*/  UGETNEXTWORKID.BROADCAST [UR8], [UR9] ;  /* 0x00000000080073ca */ /* 0x000fec0008000100 */
[----:B------:R-:W-:Y:S01]  /*3440*/  USEL UR7, URZ, 0x1, UP0 ;  /* 0x00000001ff077887 */ /* 0x000fe20008000000 */
[----:B------:R-:W-:Y:S01]  /*3450*/  ISETP.NE.AND P0, PT, R8, 0x2, PT ;  /* 0x000000020800780c */ /* 0x000fe20003f05270 */
[----:B------:R-:W-:Y:S01]  /*3460*/  USEL UR5, UR4, URZ, UP0 ;  /* 0x000000ff04057287 */ /* 0x000fe20008000000 */
[----:B------:R-:W2:Y:S03]  /*3470*/  SYNCS.PHASECHK.TRANS64.TRYWAIT P1, [R2+URZ+0x140], R5 ;  /* 0x00014005020075a7 */ /* 0x000ea600080211ff */
[----:B------:R-:W-:Y:S01]  /*3480*/  LOP3.LUT R12, R12, UR7, RZ, 0x3c, !PT ;  /* 0x000000070c0c7c12 */ /* 0x000fe2000f8e3cff */
[----:B-12---:R-:W-:Y:S07]  /*3490*/  @!P1 BRA `(.L_x_63) ;  /* 0x0000005400d09947 */ /* 0x006fee0003800000 */
.L_x_172:
[C---:B------:R-:W-:Y:S01]  /*34a0*/  LEA R4, R11.reuse, UR6, 0x4 ;  /* 0x000000060b047c11 */ /* 0x040fe2000f8e20ff */
[----:B-1----:R-:W-:Y:S01]  /*34b0*/  VIADD R2, R2, 0x150 ;  /* 0x0000015002027836 */ /* 0x002fe20000000000 */
[----:B------:R-:W-:Y:S01]  /*34c0*/  SEL R8, R8, RZ, P0 ;  /* 0x000000ff08087207 */ /* 0x000fe20000000000 */
[----:B------:R-:W-:-:S03]  /*34d0*/  VIADD R11, R11, 0x1 ;  /* 0x000000010b0b7836 */ /* 0x000fc60000000000 */
[----:B------:R-:W1:Y:S01]  /*34e0*/  LDS.128 R4, [R4+0x1d0] ;  /* 0x0001d00004047984 */ /* 0x000e620000000c00 */
[----:B------:R-:W-:Y:S02]  /*34f0*/  PRMT R2, RZ, 0x654, R2 ;  /* 0x00000654ff027816 */ /* 0x000fe40000000002 */
[C---:B------:R-:W-:Y:S01]  /*3500*/  ISETP.NE.AND P1, PT, R11.reuse, 0x2, PT ;  /* 0x000000020b00780c */ /* 0x040fe20003f25270 */
[----:B------:R-:W-:Y:S01]  /*3510*/  @!PT LDS RZ, [RZ] ;  /* 0x00000000fffff984 */ /* 0x000fe20000000800 */
[----:B------:R-:W-:Y:S01]  /*3520*/  @!PT LDS RZ, [RZ] ;  /* 0x00000000fffff984 */ /* 0x000fe20000000800 */
[----:B------:R-:W-:Y:S01]  /*3530*/  @!PT LDS RZ, [RZ] ;  /* 0x00000000fffff984 */ /* 0x000fe20000000800 */
[----:B------:R-:W-:Y:S01]  /*3540*/  @!PT LDS RZ, [RZ] ;  /* 0x00000000fffff984 */ /* 0x000fe20000000800 */
[----:B------:R2:W-:Y:S06]  /*3550*/  MEMBAR.ALL.CTA ;  /* 0x0000000000007992 */ /* 0x0005ec0000008000 */
[----:B--2---:R-:W2:Y:S01]  /*3560*/  FENCE.VIEW.ASYNC.S ;  /* 0x00000000000073c6 */ /* 0x004ea20000000000 */
[----:B------:R-:W-:Y:S01]  /*3570*/  SEL R11, R11, RZ, P1 ;  /* 0x000000ff0b0b7207 */ /* 0x000fe20000800000 */
[----:B--2---:R2:W-:Y:S01]  /*3580*/  SYNCS.ARRIVE.TRANS64.RED.A1T0 RZ, [R2+URZ], RZ ;  /* 0x000000ff02ff79a7 */ /* 0x0045e200081004ff */
[----:B-1----:R-:W-:-:S02]  /*3590*/  LOP3.LUT P3, RZ, R6, 0x1, RZ, 0xc0, !PT ;  /* 0x0000000106ff7812 */ /* 0x002fc4000786c0ff */
[----:B------:R-:W-:-:S04]  /*35a0*/  SEL R5, RZ, 0x1, P1 ;  /* 0x00000001ff057807 */ /* 0x000fc80000800000 */
[----:B------:R-:W-:Y:S02]  /*35b0*/  LOP3.LUT R10, R10, R5, RZ, 0x3c, !PT ;  /* 0x000000050a0a7212 */ /* 0x000fe400078e3cff */
[----:B--2---:R-:W-:-:S04]  /*35c0*/  SEL R2, RZ, 0x1, P0 ;  /* 0x00000001ff027807 */ /* 0x004fc80000000000 */
[----:B------:R-:W-:Y:S01]  /*35d0*/  LOP3.LUT R9, R9, R2, RZ, 0x3c, !PT ;  /* 0x0000000209097212 */ /* 0x000fe200078e3cff */
[----:B------:R-:W-:Y:S06]  /*35e0*/  @P3 BRA `(.L_x_64) ;  /* 0xfffffffc002c3947 */ /* 0x000fec000383ffff */
[----:B------:R-:W-:Y:S01]  /*35f0*/  ULEA UR4, UR5, UR6, 0x3 ;  /* 0x0000000605047291 */ /* 0x000fe2000f8e18ff */
[----:B------:R-:W-:-:S08]  /*3600*/  SHF.L.U32 R3, R12, 0x1f, RZ ;  /* 0x0000001f0c037819 */ /* 0x000fd000000006ff */
[----:B------:R-:W1:Y:S02]  /*3610*/  SYNCS.PHASECHK.TRANS64 P0, [UR4+0x150], R3 ;  /* 0x00015003ff0075a7 */ /* 0x000e640008001004 */
[----:B-1----:R-:W-:Y:S05]  /*3620*/  @P0 BRA `(.L_x_65) ;  /* 0x0000000000080947 */ /* 0x002fea0003800000 */
[----:B------:R-:W1:Y:S02]  /*3630*/  SYNCS.PHASECHK.TRANS64.TRYWAIT P0, [UR4+0x150], R3 ;  /* 0x00015003ff0075a7 */ /* 0x000e640008001104 */
[----:B-1----:R-:W-:Y:S05]  /*3640*/  @!P0 BRA `(.L_x_66) ;  /* 0x0000005400788947 */ /* 0x002fea0003800000 */
.L_x_65:
[----:B------:R-:W-:-:S04]  /*3650*/  UIADD3 UR7, UPT, UPT, UR5, 0x1, URZ ;  /* 0x0000000105077890 */ /* 0x000fc8000fffe0ff */
[----:B------:R-:W-:-:S04]  /*3660*/  UISETP.NE.AND UP0, UPT, UR7, 0x2, UPT ;  /* 0x000000020700788c */ /* 0x000fc8000bf05270 */
[----:B------:R-:W-:Y:S02]  /*3670*/  USEL UR8, URZ, 0x1, UP0 ;  /* 0x00000001ff087887 */ /* 0x000fe40008000000 */
[----:B------:R-:W-:-:S04]  /*3680*/  USEL UR7, UR7, URZ, UP0 ;  /* 0x000000ff07077287 */ /* 0x000fc80008000000 */
[----:B------:R-:W-:Y:S01]  /*3690*/  ULEA UR7, UR7, UR6, 0x3 ;  /* 0x0000000607077291 */ /* 0x000fe2000f8e18ff */
[----:B-1----:R-:W-:-:S04]  /*36a0*/  LOP3.LUT R3, R12, UR8, RZ, 0x3c, !PT ;  /* 0x000000080c037c12 */ /* 0x002fc8000f8e3cff */
[----:B------:R-:W-:-:S04]  /*36b0*/  SHF.L.U32 R0, R3, 0x1f, RZ ;  /* 0x0000001f03007819 */ /* 0x000fc800000006ff */
[----:B------:R-:W1:Y:S02]  /*36c0*/  SYNCS.PHASECHK.TRANS64 P0, [UR7+0x150], R0 ;  /* 0x00015000ff0075a7 */ /* 0x000e640008001007 */
[----:B-1----:R-:W-:Y:S05]  /*36d0*/  @P0 EXIT ;  /* 0x000000000000094d */ /* 0x002fea0003800000 */
[----:B------:R-:W-:Y:S02]  /*36e0*/  SHF.L.U32 R3, R3, 0x1f, RZ ;  /* 0x0000001f03037819 */ /* 0x000fe400000006ff */
[----:B------:R-:W-:-:S07]  /*36f0*/  MOV R0, UR7 ;  /* 0x0000000700007c02 */ /* 0x000fce0008000f00 */
.L_x_67:
[----:B-1----:R1:W2:Y:S02]  /*3700*/  SYNCS.PHASECHK.TRANS64.TRYWAIT P0, [R0+URZ+0x150], R3 ;  /* 0x00015003000075a7 */ /* 0x0022a400080011ff */
[----:B--2---:R-:W-:Y:S05]  /*3710*/  @!P0 NANOSLEEP.SYNCS 0x989680 ;  /* 0x009896800000895d */ /* 0x004fea0003900000 */
[----:B------:R-:W2:Y:S02]  /*3720*/  @!P0 SYNCS.PHASECHK.TRANS64 P0, [R0+URZ+0x150], R3 ;  /* 0x00015003000085a7 */ /* 0x000ea400080010ff */
[----:B--2---:R-:W-:Y:S05]  /*3730*/  @P0 EXIT ;  /* 0x000000000000094d */ /* 0x004fea0003800000 */
[----:B------:R-:W-:Y:S05]  /*3740*/  BRA `(.L_x_67) ;  /* 0xfffffffc00ec7947 */ /* 0x000fea000383ffff */
.L_x_60:
[----:B------:R-:W-:Y:S05]  /*3750*/  BRA.U UP4, `(.L_x_68) ;  /* 0x0000000d04887547 */ /* 0x000fea000b800000 */
[----:B------:R-:W1:Y:S01]  /*3760*/  S2UR UR7, SR_CgaCtaId ;  /* 0x00000000000779c3 */ /* 0x000e620000008800 */
[----:B------:R-:W-:Y:S01]  /*3770*/  UMOV UR4, 0x40 ;  /* 0x0000004000047882 */ /* 0x000fe20000000000 */
[----:B------:R-:W-:Y:S01]  /*3780*/  NOP ;  /* 0x0000000000007918 */ /* 0x000fe20000000000 */
[----:B------:R-:W-:Y:S01]  /*3790*/  UMOV UR6, 0x400 ;  /* 0x0000040000067882 */ /* 0x000fe20000000000 */
[----:B-1----:R-:W-:Y:S02]  /*37a0*/  ULEA UR5, UR7, UR4, 0x18 ;  /* 0x0000000407057291 */ /* 0x002fe4000f8ec0ff */
[----:B------:R-:W-:-:S07]  /*37b0*/  ULEA UR6, UR7, UR6, 0x18 ;  /* 0x0000000607067291 */ /* 0x000fce000f8ec0ff */
[----:B------:R-:W1:Y:S02]  /*37c0*/  LDS.U8 R0, [UR5+0x1c] ;  /* 0x00001c05ff007984 */ /* 0x000e640008000000 */
[----:B-1----:R-:W-:-:S13]  /*37d0*/  ISETP.NE.AND P0, PT, R0, RZ, PT ;  /* 0x000000ff0000720c */ /* 0x002fda0003f05270 */
[----:B------:R-:W-:Y:S05]  /*37e0*/  @P0 BRA `(.L_x_69) ;  /* 0x0000000000580947 */ /* 0x000fea0003800000 */
[----:B------:R-:W-:-:S13]  /*37f0*/  ELECT P0, URZ, PT ;  /* 0x0000000000ff782f */ /* 0x000fda0003800000 */
[----:B------:R-:W-:Y:S05]  /*3800*/  @!P0 BRA `(.L_x_70) ;  /* 0x0000000000608947 */ /* 0x000fea0003800000 */
[----:B------:R-:W-:Y:S01]  /*3810*/  UMOV UR4, 0x10 ;  /* 0x0000001000047882 */ /* 0x000fe20000000000 */
[----:B------:R-:W-:Y:S01]  /*3820*/  HFMA2 R0, -RZ, RZ, 0, 5.9604644775390625e-08 ;  /* 0x00000001ff007431 */ /* 0x000fe200000001ff */
[----:B------:R-:W-:-:S03]  /*3830*/  MOV R3, 0xffff ;  /* 0x0000ffff00037802 */ /* 0x000fc60000000f00 */
[----:B------:R-:W-:Y:S04]  /*3840*/  DEPBAR.LE SB1, 0x36 ;  /* 0x00009d800000791a */ /* 0x000fe80000000000 */
[----:B------:R-:W1:Y:S02]  /*3850*/  UTCATOMSWS.FIND_AND_SET.ALIGN UP0, UR4, UR4 ;  /* 0x00000004000475e3 */ /* 0x000e640008000800 */
[----:B-1----:R-:W-:Y:S01]  /*3860*/  MOV R4, UR4 ;  /* 0x0000000400047c02 */ /* 0x002fe20008000f00 */
[----:B------:R-:W-:Y:S06]  /*3870*/  BRA.U UP0, `(.L_x_71) ;  /* 0x0000000100187547 */ /* 0x000fec000b800000 */
.L_x_72:
[----:B------:R-:W-:Y:S05]  /*3880*/  NANOSLEEP 0x64 ;  /* 0x000000640000795d */ /* 0x000fea0003800000 */
[----:B------:R-:W-:-:S05]  /*3890*/  UMOV UR4, 0x10 ;  /* 0x0000001000047882 */ /* 0x000fca0000000000 */
[----:B------:R-:W-:Y:S04]  /*38a0*/  DEPBAR.LE SB1, 0x36 ;  /* 0x00009d800000791a */ /* 0x000fe80000000000 */
[----:B------:R-:W1:Y:S02]  /*38b0*/  UTCATOMSWS.FIND_AND_SET.ALIGN UP0, UR4, UR4 ;  /* 0x00000004000475e3 */ /* 0x000e640008000800 */
[----:B-1----:R-:W-:Y:S01]  /*38c0*/  MOV R4, UR4 ;  /* 0x0000000400047c02 */ /* 0x002fe20008000f00 */
[----:B------:R-:W-:Y:S05]  /*38d0*/  BRA.U !UP0, `(.L_x_72) ;  /* 0xfffffffd08e87547 */ /* 0x000fea000b83ffff */
.L_x_71:
[-C--:B------:R-:W-:Y:S02]  /*38e0*/  SHF.L.U32 R3, R3, R4.reuse, RZ ;  /* 0x0000000403037219 */ /* 0x080fe400000006ff */
[----:B------:R-:W-:Y:S01]  /*38f0*/  SHF.L.U32 R0, R0, R4, RZ ;  /* 0x0000000400007219 */ /* 0x000fe200000006ff */
[----:B------:R-:W-:Y:S02]  /*3900*/  IMAD.SHL.U32 R4, R4, 0x20, RZ ;  /* 0x0000002004047824 */ /* 0x000fe400078e00ff */
[----:B------:R1:W-:Y:S04]  /*3910*/  ATOMS.OR RZ, [UR5+0x14], R3 ;  /* 0x00001403ffff798c */ /* 0x0003e8000b000005 */
[----:B------:R1:W-:Y:S04]  /*3920*/  ATOMS.OR RZ, [UR5+0x18], R0 ;  /* 0x00001800ffff798c */ /* 0x0003e8000b000005 */
[----:B------:R1:W-:Y:S01]  /*3930*/  STS [UR6+0x1f0], R4 ;  /* 0x0001f004ff007988 */ /* 0x0003e20008000806 */
[----:B------:R-:W-:Y:S05]  /*3940*/  BRA `(.L_x_70) ;  /* 0x0000000000107947 */ /* 0x000fea0003800000 */
.L_x_69:
[----:B------:R-:W-:Y:S02]  /*3950*/  MOV R0, 0xffffffff ;  /* 0xffffffff00007802 */ /* 0x000fe40000000f00 */
[----:B------:R-:W-:-:S03]  /*3960*/  MOV R4, 0x3990 ;  /* 0x0000399000047802 */ /* 0x000fc60000000f00 */
[----:B------:R1:W-:Y:S04]  /*3970*/  STS [UR6+0x1f0], R0 ;  /* 0x0001f000ff007988 */ /* 0x0003e80008000806 */
[----:B-1---5:R-:W-:Y:S05]  /*3980*/  CALL.REL.NOINC `($__internal_1_$__cuda_sm10x_tcgen05_guardrail_trap_phase_invalid_during_alloc) ;  /* 0x00000058004c7944 */ /* 0x022fea0003c00000 */
.L_x_70:
[----:B------:R-:W-:Y:S05]  /*3990*/  WARPSYNC.ALL ;  /* 0x0000000000007948 */ /* 0x000fea0003800000 */
[----:B------:R-:W2:Y:S01]  /*39a0*/  S2UR UR4, SR_CgaCtaId ;  /* 0x00000000000479c3 */ /* 0x000ea20000008800 */
[----:B------:R-:W-:Y:S01]  /*39b0*/  UMOV UR17, 0x400 ;  /* 0x0000040000117882 */ /* 0x000fe20000000000 */
[----:B------:R-:W-:-:S06]  /*39c0*/  NOP ;  /* 0x0000000000007918 */ /* 0x000fcc0000000000 */
[----:B------:R-:W-:Y:S06]  /*39d0*/  BAR.ARV 0x6, 0xa0 ;  /* 0x0182800000007b1d */ /* 0x000fec0000002000 */
[----:B------:R-:W3:Y:S01]  /*39e0*/  LDCU UR5, c[0x0][0x38c] ;  /* 0x00007180ff0577ac */ /* 0x000ee20008000800 */
[----:B------:R-:W-:Y:S01]  /*39f0*/  LOP3.LUT R2, R2, 0xffff, RZ, 0xc0, !PT ;  /* 0x0000ffff02027812 */ /* 0x000fe200078ec0ff */
[----:B------:R-:W-:Y:S01]  /*3a00*/  IMAD.MOV.U32 R11, RZ, RZ, 0x1 ;  /* 0x00000001ff0b7424 */ /* 0x000fe200078e00ff */
[----:B------:R-:W-:Y:S01]  /*3a10*/  CS2R R8, SRZ ;  /* 0x0000000000087805 */ /* 0x000fe2000001ff00 */
[----:B------:R-:W4:Y:S01]  /*3a20*/  LDCU UR8, c[0x0][0x38c] ;  /* 0x00007180ff0877ac */ /* 0x000f220008000800 */
[----:B------:R-:W-:Y:S01]  /*3a30*/  R2UR UR19, R2 ;  /* 0x00000000021372ca */ /* 0x000fe200000e0000 */
[----:B------:R-:W-:Y:S01]  /*3a40*/  IMAD.MOV.U32 R10, RZ, RZ, RZ ;  /* 0x000000ffff0a7224 */ /* 0x000fe200078e00ff */
[----:B------:R-:W-:Y:S01]  /*3a50*/  UMOV UR23, URZ ;  /* 0x000000ff00177c82 */ /* 0x000fe20008000000 */
[----:B------:R-:W-:Y:S01]  /*3a60*/  UMOV UR14, URZ ;  /* 0x000000ff000e7c82 */ /* 0x000fe20008000000 */
[----:B--2---:R-:W-:Y:S01]  /*3a70*/  ULEA UR17, UR4, UR17, 0x18 ;  /* 0x0000001104117291 */ /* 0x004fe2000f8ec0ff */
[----:B------:R-:W-:Y:S01]  /*3a80*/  UMOV UR26, 0x0 ;  /* 0x00000000001a7882 */ /* 0x000fe20000000000 */
[----:B------:R-:W-:-:S02]  /*3a90*/  UMOV UR27, 0x8100490 ;  /* 0x08100490001b7882 */ /* 0x000fc40000000000 */
[----:B------:R-:W-:Y:S02]  /*3aa0*/  UIADD3 UR6, UPT, UPT, UR17, 0x6400, URZ ;  /* 0x0000640011067890 */ /* 0x000fe4000fffe0ff */
[----:B------:R-:W-:Y:S02]  /*3ab0*/  UIADD3 UR7, UPT, UPT, UR17, 0x26400, URZ ;  /* 0x0002640011077890 */ /* 0x000fe4000fffe0ff */
[----:B---3--:R-:W-:Y:S01]  /*3ac0*/  UIADD3 UR5, UPT, UPT, UR5, 0x1f, URZ ;  /* 0x0000001f05057890 */ /* 0x008fe2000fffe0ff */
[----:B-1----:R-:W1:Y:S01]  /*3ad0*/  LDS R0, [UR17+0x1f0] ;  /* 0x0001f011ff007984 */ /* 0x002e620008000800 */
[----:B------:R-:W-:Y:S02]  /*3ae0*/  USHF.R.U32.HI UR6, URZ, 0x4, UR6 ;  /* 0x00000004ff067899 */ /* 0x000fe40008011606 */
[----:B------:R-:W-:Y:S02]  /*3af0*/  USHF.R.S32.HI UR4, URZ, 0x1f, UR5 ;  /* 0x0000001fff047899 */ /* 0x000fe40008011405 */
[----:B------:R-:W-:-:S02]  /*3b00*/  ULOP3.LUT UR6, UR6, 0x3fff, URZ, 0xc0, !UPT ;  /* 0x00003fff06067892 */ /* 0x000fc4000f8ec0ff */
[----:B------:R-:W-:Y:S02]  /*3b10*/  ULEA.HI UR4, UR4, UR5, URZ, 0x5 ;  /* 0x0000000504047291 */ /* 0x000fe4000f8f28ff */
[----:B------:R-:W-:Y:S02]  /*3b20*/  USHF.R.U32.HI UR5, URZ, 0x4, UR7 ;  /* 0x00000004ff057899 */ /* 0x000fe40008011607 */
[----:B------:R-:W-:Y:S02]  /*3b30*/  USHF.R.S32.HI UR28, URZ, 0x5, UR4 ;  /* 0x00000005ff1c7899 */ /* 0x000fe40008011404 */
[----:B------:R-:W-:Y:S02]  /*3b40*/  ULOP3.LUT UR5, UR5, 0x3fff, URZ, 0xc0, !UPT ;  /* 0x00003fff05057892 */ /* 0x000fe4000f8ec0ff */
[----:B------:R-:W-:Y:S02]  /*3b50*/  UISETP.LT.AND UP0, UPT, UR28, 0x1, UPT ;  /* 0x000000011c00788c */ /* 0x000fe4000bf01270 */
[----:B------:R-:W-:-:S02]  /*3b60*/  ULOP3.LUT UR20, UR6, 0x10000, URZ, 0xfc, !UPT ;  /* 0x0001000006147892 */ /* 0x000fc4000f8efcff */
[----:B------:R-:W-:Y:S02]  /*3b70*/  USEL UR29, UR28, 0x1, !UP0 ;  /* 0x000000011c1d7887 */ /* 0x000fe4000c000000 */
[----:B------:R-:W-:Y:S02]  /*3b80*/  ULOP3.LUT UR21, UR5, 0x10000, URZ, 0xfc, !UPT ;  /* 0x0001000005157892 */ /* 0x000fe4000f8efcff */
[----:B------:R-:W-:Y:S02]  /*3b90*/  UIADD3 UR29, UPT, UPT, -UR29, URZ, URZ ;  /* 0x000000ff1d1d7290 */ /* 0x000fe4000fffe1ff */
[----:B----4-:R-:W-:Y:S01]  /*3ba0*/  UISETP.GE.AND UP4, UPT, UR8, 0x1, UPT ;  /* 0x000000010800788c */ /* 0x010fe2000bf86270 */
[----:B------:R-:W-:Y:S01]  /*3bb0*/  UMOV UR24, 0x0 ;  /* 0x0000000000187882 */ /* 0x000fe20000000000 */
[----:B------:R-:W-:Y:S01]  /*3bc0*/  UMOV UR25, 0x8100490 ;  /* 0x0810049000197882 */ /* 0x000fe20000000000 */
[----:B-1----:R-:W-:-:S15]  /*3bd0*/  R2UR UR30, R0 ;  /* 0x00000000001e72ca */ /* 0x002fde00000e0000 */
.L_x_79:
[----:B------:R-:W-:Y:S02]  /*3be0*/  LEA R0, R10, UR17, 0x3 ;  /* 0x000000110a007c11 */ /* 0x000fe4000f8e18ff */
[----:B------:R-:W-:Y:S02]  /*3bf0*/  SHF.L.U32 R5, R9, 0x1f, RZ ;  /* 0x0000001f09057819 */ /* 0x000fe400000006ff */
[----:B------:R-:W-:Y:S01]  /*3c00*/  PLOP3.LUT P0, PT, PT, PT, UP4, 0x80, 0x8 ;  /* 0x000000000008781c */ /* 0x000fe20003f0f048 */
[----:B------:R-:W-:Y:S01]  /*3c10*/  VIADD R3, R0, 0x150 ;  /* 0x0000015000037836 */ /* 0x000fe20000000000 */
[----:B-1----:R-:W1:Y:S02]  /*3c20*/  SYNCS.PHASECHK.TRANS64.TRYWAIT P1, [R0+URZ+0x140], R5 ;  /* 0x00014005000075a7 */ /* 0x002e6400080211ff */
[----:B-1-3--:R-:W-:Y:S09]  /*3c30*/  @!P1 BRA `(.L_x_73) ;  /* 0x0000005000149947 */ /* 0x00aff20003800000 */
.L_x_174:
[----:B------:R-:W-:Y:S01]  /*3c40*/  LEA R4, R10, UR17, 0x4 ;  /* 0x000000110a047c11 */ /* 0x000fe2000f8e20ff */
[----:B------:R-:W-:Y:S01]  /*3c50*/  @UP4 ULEA UR4, UR14, UR17, 0x3 ;  /* 0x000000110e044291 */ /* 0x000fe2000f8e18ff */
[----:B------:R-:W-:Y:S01]  /*3c60*/  PLOP3.LUT P2, PT, PT, PT, PT, 0x80, 0x8 ;  /* 0x000000000008781c */ /* 0x000fe20003f4f070 */
[----:B------:R-:W-:Y:S01]  /*3c70*/  ULEA UR22, UR23, UR17, 0x3 ;  /* 0x0000001117167291 */ /* 0x000fe2000f8e18ff */
[----:B------:R-:W-:Y:S01]  /*3c80*/  PRMT R3, RZ, 0x654, R3 ;  /* 0x00000654ff037816 */ /* 0x000fe20000000003 */
[----:B------:R-:W-:Y:S01]  /*3c90*/  ULEA UR18, UR23, UR30, 0x6 ;  /* 0x0000001e17127291 */ /* 0x000fe2000f8e30ff */
[----:B-1----:R-:W1:Y:S01]  /*3ca0*/  LDS.128 R4, [R4+0x1d0] ;  /* 0x0001d00004047984 */ /* 0x002e620000000c00 */
[----:B------:R-:W-:Y:S02]  /*3cb0*/  @P0 SHF.L.U32 R2, R8, 0x1f, RZ ;  /* 0x0000001f08020819 */ /* 0x000fe400000006ff */
[----:B------:R-:W-:Y:S01]  /*3cc0*/  SHF.L.U32 R0, R11, 0x1f, RZ ;  /* 0x0000001f0b007819 */ /* 0x000fe200000006ff */
[----:B------:R-:W-:Y:S01]  /*3cd0*/  @!PT LDS RZ, [RZ] ;  /* 0x00000000fffff984 */ /* 0x000fe20000000800 */
[----:B------:R-:W-:Y:S01]  /*3ce0*/  @!PT LDS RZ, [RZ] ;  /* 0x00000000fffff984 */ /* 0x000fe20000000800 */
[----:B------:R-:W-:Y:S01]  /*3cf0*/  @!PT LDS RZ, [RZ] ;  /* 0x00000000fffff984 */ /* 0x000fe20000000800 */
[----:B------:R-:W-:Y:S01]  /*3d00*/  @!PT LDS RZ, [RZ] ;  /* 0x00000000fffff984 */ /* 0x000fe20000000800 */
[----:B------:R2:W-:Y:S06]  /*3d10*/  MEMBAR.ALL.CTA ;  /* 0x0000000000007992 */ /* 0x0005ec0000008000 */
[----:B--2---:R-:W2:Y:S02]  /*3d20*/  FENCE.VIEW.ASYNC.S ;  /* 0x00000000000073c6 */ /* 0x004ea40000000000 */
[----:B--2---:R2:W-:Y:S01]  /*3d30*/  SYNCS.ARRIVE.TRANS64.RED.A1T0 RZ, [R3+URZ], RZ ;  /* 0x000000ff03ff79a7 */ /* 0x0045e200081004ff */
[----:B------:R2:W3:Y:S01]  /*3d40*/  @P0 SYNCS.PHASECHK.TRANS64.TRYWAIT P2, [UR4], R2 ;  /* 0x00000002ff0005a7 */ /* 0x0004e20008041104 */
[----:B-1----:R-:W-:Y:S01]  /*3d50*/  LOP3.LUT P1, RZ, R6, 0x1, RZ, 0xc0, !PT ;  /* 0x0000000106ff7812 */ /* 0x002fe2000782c0ff */
[----:B------:R-:W1:Y:S02]  /*3d60*/  SYNCS.PHASECHK.TRANS64.TRYWAIT P0, [UR22+0x180], R0 ;  /* 0x00018000ff0075a7 */ /* 0x000e640008001116 */
[----:B-123--:R-:W-:Y:S10]  /*3d70*/  @!P0 BRA `(.L_x_74) ;  /* 0x0000004c00d88947 */ /* 0x00eff40003800000 */
.L_x_176:
[----:B------:R-:W-:Y:S01]  /*3d80*/  IADD3 R10, PT, PT, R10, 0x1, RZ ;  /* 0x000000010a0a7810 */ /* 0x000fe20007ffe0ff */
[----:B------:R-:W-:Y:S06]  /*3d90*/  BRA.U !UP4, `(.L_x_75) ;  /* 0x000000010c987547 */ /* 0x000fec000b800000 */
[----:B------:R-:W-:Y:S01]  /*3da0*/  UPLOP3.LUT UP2, UPT, UPT, UPT, UPT, 0x40, 0x4 ;  /* 0x000000000004789c */ /* 0x000fe20003f4e870 */
[----:B------:R-:W-:Y:S01]  /*3db0*/  UMOV UR16, UR29 ;  /* 0x0000001d00107c82 */ /* 0x000fe20008000000 */
[----:B------:R-:W-:Y:S01]  /*3dc0*/  UMOV UR15, UR28 ;  /* 0x0000001c000f7c82 */ /* 0x000fe20008000000 */
[----:B------:R-:W-:-:S08]  /*3dd0*/  UMOV UR6, UR14 ;  /* 0x0000000e00067c82 */ /* 0x000fd00008000000 */
.L_x_78:
[----:B------:R-:W-:Y:S02]  /*3de0*/  UIADD3 UR16, UPT, UPT, UR16, 0x1, URZ ;  /* 0x0000000110107890 */ /* 0x000fe4000fffe0ff */
[----:B--2---:R-:W-:Y:S02]  /*3df0*/  ULEA UR5, UR6, UR17, 0x3 ;  /* 0x0000001106057291 */ /* 0x004fe4000f8e18ff */
[----:B------:R-:W-:Y:S01]  /*3e00*/  UISETP.NE.AND UP3, UPT, UR16, URZ, UPT ;  /* 0x000000ff1000728c */ /* 0x000fe2000bf65270 */
[----:B---3--:R-:W-:Y:S10]  /*3e10*/  @P2 BRA `(.L_x_76) ;  /* 0x00000000000c2947 */ /* 0x008ff40003800000 */
[----:B-1----:R-:W-:Y:S04]  /*3e20*/  SHF.L.U32 R3, R8, 0x1f, RZ ;  /* 0x0000001f08037819 */ /* 0x002fe800000006ff */
[----:B------:R-:W1:Y:S02]  /*3e30*/  SYNCS.PHASECHK.TRANS64.TRYWAIT P0, [UR5], R3 ;  /* 0x00000003ff0075a7 */ /* 0x000e640008001105 */
[----:B-1----:R-:W-:Y:S05]  /*3e40*/  @!P0 BRA `(.L_x_77) ;  /* 0x0000004c00bc8947 */ /* 0x002fea0003800000 */
.L_x_76:
[----:B------:R-:W-:Y:S01]  /*3e50*/  UISETP.NE.AND UP0, UPT, UR15, 0x1, UPT ;  /* 0x000000010f00788c */ /* 0x000fe2000bf05270 */
[----:B------:R-:W-:Y:S01]  /*3e60*/  PLOP3.LUT P2, PT, PT, PT, PT, 0x80, 0x8 ;  /* 0x000000000008781c */ /* 0x000fe20003f4f070 */
[----:B------:R-:W-:Y:S02]  /*3e70*/  UIADD3 UR4, UPT, UPT, UR6, 0x1, URZ ;  /* 0x0000000106047890 */ /* 0x000fe4000fffe0ff */
[----:B------:R-:W-:Y:S02]  /*3e80*/  ULEA UR12, UR6, UR21, 0x8 ;  /* 0x00000015060c7291 */ /* 0x000fe4000f8e40ff */
[----:B------:R-:W-:Y:S01]  /*3e90*/  UISETP.NE.AND UP1, UPT, UR4, 0x10, UPT ;  /* 0x000000100400788c */ /* 0x000fe2000bf25270 */
[----:B------:R-:W-:Y:S01]  /*3ea0*/  PLOP3.LUT P0, PT, PT, PT, UP0, 0x80, 0x8 ;  /* 0x000000000008781c */ /* 0x000fe20003f0f008 */
[----:B------:R-:W-:Y:S02]  /*3eb0*/  UIADD3 UR10, UPT, UPT, UR12, 0x2, URZ ;  /* 0x000000020c0a7890 */ /* 0x000fe4000fffe0ff */
[----:B------:R-:W-:Y:S02]  /*3ec0*/  USEL UR7, URZ, 0x1, UP1 ;  /* 0x00000001ff077887 */ /* 0x000fe40008800000 */
[----:B------:R-:W-:Y:S02]  /*3ed0*/  USEL UR14, UR4, URZ, UP1 ;  /* 0x000000ff040e7287 */ /* 0x000fe40008800000 */
[----:B------:R-:W-:Y:S02]  /*3ee0*/  UIADD3 UR15, UPT, UPT, UR15, -0x1, URZ ;  /* 0xffffffff0f0f7890 */ /* 0x000fe4000fffe0ff */
[----:B------:R-:W-:Y:S01]  /*3ef0*/  @UP0 ULEA UR4, UR14, UR17, 0x3 ;  /* 0x000000110e040291 */ /* 0x000fe2000f8e18ff */
[----:B------:R-:W-:Y:S01]  /*3f00*/  LOP3.LUT R8, R8, UR7, RZ, 0x3c, !PT ;  /* 0x0000000708087c12 */ /* 0x000fe2000f8e3cff */
[----:B------:R-:W-:Y:S01]  /*3f10*/  UIADD3 UR7, UPT, UPT, UR5, 0x80, URZ ;  /* 0x0000008005077890 */ /* 0x000fe2000fffe0ff */
[----:B------:R-:W-:Y:S02]  /*3f20*/  UMOV UR13, 0x80004020 ;  /* 0x80004020000d7882 */ /* 0x000fe40000000000 */
[----:B-1----:R-:W-:Y:S01]  /*3f30*/  @P0 SHF.L.U32 R0, R8, 0x1f, RZ ;  /* 0x0000001f08000819 */ /* 0x002fe200000006ff */
[----:B------:R-:W-:Y:S01]  /*3f40*/  UMOV UR5, 0x80004020 ;  /* 0x8000402000057882 */ /* 0x000fe20000000000 */
[----:B------:R-:W-:Y:S01]  /*3f50*/  UMOV UR11, 0x80004020 ;  /* 0x80004020000b7882 */ /* 0x000fe20000000000 */
[----:B------:R-:W-:Y:S01]  /*3f60*/  UMOV UR9, 0x80004020 ;  /* 0x8000402000097882 */ /* 0x000fe20000000000 */
[----:B------:R2:W3:Y:S01]  /*3f70*/  @P0 SYNCS.PHASECHK.TRANS64.TRYWAIT P2, [UR4], R0 ;  /* 0x00000000ff0005a7 */ /* 0x0004e20008041104 */
[----:B------:R-:W-:Y:S03]  /*3f80*/  ULEA UR4, UR6, UR20, 0x9 ;  /* 0x0000001406047291 */ /* 0x000fe6000f8e48ff */
[----:B------:R-:W-:Y:S01]  /*3f90*/  UMOV UR6, UR14 ;  /* 0x0000000e00067c82 */ /* 0x000fe20008000000 */
[----:B------:R-:W-:Y:S05]  /*3fa0*/  UIADD3 UR8, UPT, UPT, UR4, 0x2, URZ ;  /* 0x0000000204087890 */ /* 0x000fea000fffe0ff */
[----:B------:R2:W-:Y:S01]  /*3fb0*/  UTCHMMA gdesc[UR4], gdesc[UR12], tmem[UR18], tmem[UR26], idesc[UR27], UP2 ;  /* 0x00ff1a0c040075ea */ /* 0x0005e20009000012 */
[----:B------:R-:W-:Y:S03]  /*3fc0*/  UPLOP3.LUT UP2, UPT, UPT, UPT, UPT, 0x80, 0x8 ;  /* 0x000000000008789c */ /* 0x000fe60003f4f070 */
[----:B------:R2:W-:Y:S01]  /*3fd0*/  UTCHMMA gdesc[UR8], gdesc[UR10], tmem[UR18], tmem[UR24], idesc[UR25], UPT ;  /* 0x00ff180a080075ea */ /* 0x0005e2000b800012 */
[----:B------:R2:W-:Y:S01]  /*3fe0*/  UTCBAR.MULTICAST [UR7], URZ, UR19 ;  /* 0x000000ff070073e9 */ /* 0x0005e20008000813 */
[----:B------:R-:W-:Y:S06]  /*3ff0*/  BRA.U UP3, `(.L_x_78) ;  /* 0xfffffffd03787547 */ /* 0x000fec000b83ffff */
.L_x_75:
[----:B--2---:R-:W-:Y:S01]  /*4000*/  UIADD3 UR4, UPT, UPT, UR23, 0x1, URZ ;  /* 0x0000000117047890 */ /* 0x004fe2000fffe0ff */
[C---:B------:R-:W-:Y:S01]  /*4010*/  ISETP.NE.AND P0, PT, R10.reuse, 0x2, PT ;  /* 0x000000020a00780c */ /* 0x040fe20003f05270 */
[----:B------:R-:W-:Y:S02]  /*4020*/  UIADD3 UR5, UPT, UPT, UR22, 0x160, URZ ;  /* 0x0000016016057890 */ /* 0x000fe4000fffe0ff */
[----:B------:R-:W-:Y:S01]  /*4030*/  UISETP.NE.AND UP0, UPT, UR4, 0x4, UPT ;  /* 0x000000040400788c */ /* 0x000fe2000bf05270 */
[----:B-1----:R-:W-:Y:S02]  /*4040*/  SEL R0, RZ, 0x1, P0 ;  /* 0x00000001ff007807 */ /* 0x002fe40000000000 */
[----:B------:R-:W-:Y:S01]  /*4050*/  SEL R10, R10, RZ, P0 ;  /* 0x000000ff0a0a7207 */ /* 0x000fe20000000000 */
[----:B------:R-:W-:Y:S01]  /*4060*/  USEL UR6, URZ, 0x1, UP0 ;  /* 0x00000001ff067887 */ /* 0x000fe20008000000 */
[----:B------:R-:W-:Y:S01]  /*4070*/  LOP3.LUT R9, R9, R0, RZ, 0x3c, !PT ;  /* 0x0000000009097212 */ /* 0x000fe200078e3cff */
[----:B------:R-:W-:Y:S01]  /*4080*/  USEL UR23, UR4, URZ, UP0 ;  /* 0x000000ff04177287 */ /* 0x000fe20008000000 */
[----:B------:R1:W-:Y:S03]  /*4090*/  UTCBAR [UR5], URZ ;  /* 0x000000ff050073e9 */ /* 0x0003e600080000ff */
[----:B------:R-:W-:Y:S01]  /*40a0*/  LOP3.LUT R11, R11, UR6, RZ, 0x3c, !PT ;  /* 0x000000060b0b7c12 */ /* 0x000fe2000f8e3cff */
[----:B------:R-:W-:Y:S07]  /*40b0*/  @P1 BRA `(.L_x_79) ;  /* 0xfffffff800c81947 */ /* 0x000fee000383ffff */
[----:B------:R-:W2:Y:S01]  /*40c0*/  S2UR UR8, SR_CgaCtaId ;  /* 0x00000000000879c3 */ /* 0x000ea20000008800 */
[----:B------:R-:W-:Y:S01]  /*40d0*/  ELECT P0, URZ, PT ;  /* 0x0000000000ff782f */ /* 0x000fe20003800000 */
[----:B------:R-:W-:Y:S01]  /*40e0*/  IMAD.MOV.U32 R0, RZ, RZ, 0x1 ;  /* 0x00000001ff007424 */ /* 0x000fe200078e00ff */
[----:B------:R-:W-:Y:S01]  /*40f0*/  UIADD3 UR17, UPT, UPT, UR17, 0x180, URZ ;  /* 0x0000018011117890 */ /* 0x000fe2000fffe0ff */
[----:B------:R-:W-:Y:S01]  /*4100*/  SHF.L.U32 R3, R11, 0x1f, RZ ;  /* 0x0000001f0b037819 */ /* 0x000fe200000006ff */
[----:B------:R-:W-:-:S03]  /*4110*/  UMOV UR4, 0x40 ;  /* 0x0000004000047882 */ /* 0x000fc60000000000 */
[----:B------:R-:W-:Y:S01]  /*4120*/  UVIRTCOUNT.DEALLOC.SMPOOL 0x80 ;  /* 0x000000800000784c */ /* 0x000fe20000000000 */
[----:B--2---:R-:W-:Y:S02]  /*4130*/  ULEA UR8, UR8, UR4, 0x18 ;  /* 0x0000000408087291 */ /* 0x004fe4000f8ec0ff */
[----:B------:R-:W-:-:S07]  /*4140*/  ULEA UR4, UR23, UR17, 0x3 ;  /* 0x0000001117047291 */ /* 0x000fce000f8e18ff */
[----:B------:R2:W-:Y:S02]  /*4150*/  @P0 STS.U8 [UR8+0x1c], R0 ;  /* 0x00001c00ff000988 */ /* 0x0005e40008000008 */
[----:B------:R-:W4:Y:S02]  /*4160*/  SYNCS.PHASECHK.TRANS64.TRYWAIT P0, [UR4], R3 ;  /* 0x00000003ff0075a7 */ /* 0x000f240008001104 */
[----:B--2-4-:R-:W-:Y:S05]  /*4170*/  @!P0 BRA `(.L_x_80) ;  /* 0x0000004c00088947 */ /* 0x014fea0003800000 */
.L_x_179:
[----:B------:R-:W-:-:S04]  /*4180*/  UIADD3 UR4, UPT, UPT, UR23, 0x1, URZ ;  /* 0x0000000117047890 */ /* 0x000fc8000fffe0ff */
[----:B------:R-:W-:-:S04]  /*4190*/  UISETP.NE.AND UP0, UPT, UR4, 0x4, UPT ;  /* 0x000000040400788c */ /* 0x000fc8000bf05270 */
[----:B------:R-:W-:Y:S02]  /*41a0*/  USEL UR6, URZ, 0x1, UP0 ;  /* 0x00000001ff067887 */ /* 0x000fe40008000000 */
[----:B------:R-:W-:-:S04]  /*41b0*/  USEL UR4, UR4, URZ, UP0 ;  /* 0x000000ff04047287 */ /* 0x000fc80008000000 */
[----:B-1----:R-:W-:Y:S01]  /*41c0*/  ULEA UR5, UR4, UR17, 0x3 ;  /* 0x0000001104057291 */ /* 0x002fe2000f8e18ff */
[----:B------:R-:W-:-:S04]  /*41d0*/  LOP3.LUT R2, R11, UR6, RZ, 0x3c, !PT ;  /* 0x000000060b027c12 */ /* 0x000fc8000f8e3cff */
[----:B--2---:R-:W-:-:S04]  /*41e0*/  SHF.L.U32 R3, R2, 0x1f, RZ ;  /* 0x0000001f02037819 */ /* 0x004fc800000006ff */
[----:B------:R-:W1:Y:S02]  /*41f0*/  SYNCS.PHASECHK.TRANS64.TRYWAIT P0, [UR5], R3 ;  /* 0x00000003ff0075a7 */ /* 0x000e640008001105 */
[----:B-1----:R-:W-:Y:S05]  /*4200*/  @!P0 BRA `(.L_x_81) ;  /* 0x0000004800fc8947 */ /* 0x002fea0003800000 */
.L_x_181:
        /* <DEDUP_REMOVED lines=9> */
.L_x_183:
[----:B------:R-:W-:-:S04]  /*42a0*/  UIADD3 UR4, UPT, UPT, UR4, 0x1, URZ ;  /* 0x0000000104047890 */ /* 0x000fc8000fffe0ff */
[----:B------:R-:W-:-:S04]  /*42b0*/  UISETP.NE.AND UP0, UPT, UR4, 0x4, UPT ;  /* 0x000000040400788c */ /* 0x000fc8000bf05270 */
[----:B------:R-:W-:Y:S02]  /*42c0*/  USEL UR5, URZ, 0x1, UP0 ;  /* 0x00000001ff057887 */ /* 0x000fe40008000000 */
[----:B------:R-:W-:-:S04]  /*42d0*/  USEL UR4, UR4, URZ, UP0 ;  /* 0x000000ff04047287 */ /* 0x000fc80008000000 */
[----:B------:R-:W-:Y:S01]  /*42e0*/  ULEA UR4, UR4, UR17, 0x3 ;  /* 0x0000001104047291 */ /* 0x000fe2000f8e18ff */
[----:B-1----:R-:W-:-:S04]  /*42f0*/  LOP3.LUT R3, R2, UR5, RZ, 0x3c, !PT ;  /* 0x0000000502037c12 */ /* 0x002fc8000f8e3cff */
[----:B------:R-:W-:-:S04]  /*4300*/  SHF.L.U32 R3, R3, 0x1f, RZ ;  /* 0x0000001f03037819 */ /* 0x000fc800000006ff */
[----:B------:R-:W1:Y:S02]  /*4310*/  SYNCS.PHASECHK.TRANS64.TRYWAIT P0, [UR4], R3 ;  /* 0x00000003ff0075a7 */ /* 0x000e640008001104 */
[----:B-1----:R-:W-:Y:S05]  /*4320*/  @!P0 BRA `(.L_x_83) ;  /* 0x0000004800e48947 */ /* 0x002fea0003800000 */
.L_x_185:
[----:B------:R-:W-:Y:S01]  /*4330*/  NOP ;  /* 0x0000000000007918 */ /* 0x000fe20000000000 */
[----:B-1----:R-:W1:Y:S01]  /*4340*/  LDS R0, [UR8+0x14] ;  /* 0x00001408ff007984 */ /* 0x002e620008000800 */
[----:B------:R-:W-:Y:S01]  /*4350*/  ULOP3.LUT UR4, UR30, 0xffff, URZ, 0xc0, !UPT ;  /* 0x0000ffff1e047892 */ /* 0x000fe2000f8ec0ff */
[----:B------:R-:W-:Y:S01]  /*4360*/  UMOV UR5, 0xffff ;  /* 0x0000ffff00057882 */ /* 0x000fe20000000000 */
[----:B------:R-:W-:Y:S02]  /*4370*/  UMOV UR6, 0x1 ;  /* 0x0000000100067882 */ /* 0x000fe40000000000 */
[----:B------:R-:W-:-:S04]  /*4380*/  USHF.R.U32.HI UR4, URZ, 0x5, UR4 ;  /* 0x00000005ff047899 */ /* 0x000fc80008011604 */
[----:B------:R-:W-:Y:S02]  /*4390*/  USHF.L.U32 UR5, UR5, UR4, URZ ;  /* 0x0000000405057299 */ /* 0x000fe400080006ff */
[----:B------:R-:W-:-:S04]  /*43a0*/  USHF.L.U32 UR4, UR6, UR4, URZ ;  /* 0x0000000406047299 */ /* 0x000fc800080006ff */
[----:B-1----:R-:W-:-:S04]  /*43b0*/  LOP3.LUT R0, R0, UR5, RZ, 0xc0, !PT ;  /* 0x0000000500007c12 */ /* 0x002fc8000f8ec0ff */
[----:B------:R-:W-:-:S13]  /*43c0*/  ISETP.NE.AND P0, PT, R0, UR5, PT ;  /* 0x0000000500007c0c */ /* 0x000fda000bf05270 */
[----:B------:R-:W-:Y:S05]  /*43d0*/  @P0 BRA `(.L_x_84) ;  /* 0x0000000000580947 */ /* 0x000fea0003800000 */
[----:B------:R-:W1:Y:S02]  /*43e0*/  LDS R0, [UR8+0x18] ;  /* 0x00001808ff007984 */ /* 0x000e640008000800 */
[----:B-1----:R-:W-:-:S04]  /*43f0*/  LOP3.LUT R0, R0, UR4, RZ, 0xc0, !PT ;  /* 0x0000000400007c12 */ /* 0x002fc8000f8ec0ff */
[----:B------:R-:W-:-:S13]  /*4400*/  ISETP.NE.AND P0, PT, R0, UR4, PT ;  /* 0x0000000400007c0c */ /* 0x000fda000bf05270 */
[----:B------:R-:W-:Y:S05]  /*4410*/  @P0 BRA `(.L_x_85) ;  /* 0x00000000003c0947 */ /* 0x000fea0003800000 */
[----:B------:R-:W1:Y:S01]  /*4420*/  S2R R2, SR_LANEID ;  /* 0x0000000000027919 */ /* 0x000e620000000000 */
[----:B------:R-:W-:Y:S01]  /*4430*/  ULOP3.LUT UR5, URZ, UR5, URZ, 0x33, !UPT ;  /* 0x00000005ff057292 */ /* 0x000fe2000f8e33ff */
[----:B------:R-:W-:Y:S01]  /*4440*/  LOP3.LUT R4, RZ, UR4, RZ, 0x33, !PT ;  /* 0x00000004ff047c12 */ /* 0x000fe2000f8e33ff */
[----:B------:R-:W-:Y:S02]  /*4450*/  VOTEU.ANY UR4, UPT, PT ;  /* 0x0000000000047886 */ /* 0x000fe400038e0100 */
[----:B------:R-:W-:Y:S01]  /*4460*/  UFLO.U32 UR4, UR4 ;  /* 0x00000004000472bd */ /* 0x000fe200080e0000 */
[----:B------:R-:W2:Y:S01]  /*4470*/  REDUX UR6, R4 ;  /* 0x00000000040673c4 */ /* 0x000ea20000000000 */
[----:B------:R-:W-:-:S06]  /*4480*/  IMAD.U32 R0, RZ, RZ, UR5 ;  /* 0x00000005ff007e24 */ /* 0x000fcc000f8e00ff */
[----:B------:R4:W-:Y:S01]  /*4490*/  UTCATOMSWS.AND URZ, UR5 ;  /* 0x0000000500ff79e3 */ /* 0x0009e20008000000 */
[----:B------:R-:W3:Y:S01]  /*44a0*/  REDUX UR7, R0 ;  /* 0x00000000000773c4 */ /* 0x000ee20000000000 */
[----:B-1----:R-:W-:Y:S01]  /*44b0*/  ISETP.EQ.U32.AND P0, PT, R2, UR4, PT ;  /* 0x0000000402007c0c */ /* 0x002fe2000bf02070 */
[----:B--2---:R-:W-:Y:S01]  /*44c0*/  IMAD.U32 R2, RZ, RZ, UR6 ;  /* 0x00000006ff027e24 */ /* 0x004fe2000f8e00ff */
[----:B---3--:R-:W-:-:S11]  /*44d0*/  MOV R3, UR7 ;  /* 0x0000000700037c02 */ /* 0x008fd60008000f00 */
[----:B------:R4:W-:Y:S04]  /*44e0*/  @P0 ATOMS.AND RZ, [UR8+0x14], R3 ;  /* 0x00001403ffff098c */ /* 0x0009e8000a800008 */
[----:B------:R4:W-:Y:S01]  /*44f0*/  @P0 ATOMS.AND RZ, [UR8+0x18], R2 ;  /* 0x00001802ffff098c */ /* 0x0009e2000a800008 */
[----:B------:R-:W-:Y:S05]  /*4500*/  BRA `(.L_x_86) ;  /* 0x0000000000147947 */ /* 0x000fea0003800000 */
.L_x_85:
[----:B------:R-:W-:Y:S02]  /*4510*/  MOV R2, 0x4530 ;  /* 0x0000453000027802 */ /* 0x000fe40000000f00 */
[----:B---3-5:R-:W-:Y:S05]  /*4520*/  CALL.REL.NOINC `($__internal_0_$__cuda_sm10x_tcgen05_guardrail_trap_col_being_dealloced_not_returned_by_alloc) ;  /* 0x0000004c00587944 */ /* 0x028fea0003c00000 */
[----:B------:R-:W-:Y:S05]  /*4530*/  BRA `(.L_x_86) ;  /* 0x0000000000087947 */ /* 0x000fea0003800000 */
.L_x_84:
[----:B------:R-:W-:Y:S02]  /*4540*/  MOV R2, 0x4560 ;  /* 0x0000456000027802 */ /* 0x000fe40000000f00 */
[----:B---3-5:R-:W-:Y:S05]  /*4550*/  CALL.REL.NOINC `($__internal_2_$__cuda_sm10x_tcgen05_guardrail_trap_unallocated_columns_being_dealloced) ;  /* 0x0000004c00647944 */ /* 0x028fea0003c00000 */
.L_x_86:
[----:B------:R-:W-:Y:S01]  /*4560*/  NOP ;  /* 0x0000000000007918 */ /* 0x000fe20000000000 */
[----:B----4-:R-:W-:Y:S05]  /*4570*/  EXIT ;  /* 0x000000000000794d */ /* 0x010fea0003800000 */
.L_x_68:
[----:B------:R-:W-:-:S09]  /*4580*/  UISETP.NE.OR UP0, UPT, UR22, 0x3, !UP3 ;  /* 0x000000031600788c */ /* 0x000fd2000df05670 */
[----:B------:R-:W-:Y:S05]  /*4590*/  BRA.U UP0, `(.L_x_87) ;  /* 0x0000000d00fc7547 */ /* 0x000fea000b800000 */
[----:B------:R-:W1:Y:S01]  /*45a0*/  S2UR UR6, SR_CgaCtaId ;  /* 0x00000000000679c3 */ /* 0x000e620000008800 */
[----:B------:R-:W2:Y:S01]  /*45b0*/  LDCU UR28, c[0x0][0x370] ;  /* 0x00006e00ff1c77ac */ /* 0x000ea20008000800 */
[----:B------:R-:W-:Y:S02]  /*45c0*/  HFMA2 R13, -RZ, RZ, 0, 0 ;  /* 0x00000000ff0d7431 */ /* 0x000fe400000001ff */
[----:B------:R-:W-:Y:S01]  /*45d0*/  IMAD.MOV.U32 R15, RZ, RZ, 0x1 ;  /* 0x00000001ff0f7424 */ /* 0x000fe200078e00ff */
[----:B------:R-:W-:Y:S01]  /*45e0*/  MOV R7, 0x2000 ;  /* 0x0000200000077802 */ /* 0x000fe20000000f00 */
[----:B------:R-:W2:Y:S01]  /*45f0*/  LDCU.128 UR32, c[0x0][0xb10] ;  /* 0x00016200ff2077ac */ /* 0x000ea20008000c00 */
[----:B------:R-:W-:Y:S01]  /*4600*/  IMAD.MOV.U32 R14, RZ, RZ, RZ ;  /* 0x000000ffff0e7224 */ /* 0x000fe200078e00ff */
[----:B------:R-:W3:Y:S01]  /*4610*/  LDC.64 R16, c[0x0][0x348] ;  /* 0x0000d200ff107b82 */ /* 0x000ee20000000a00 */
[----:B------:R-:W4:Y:S01]  /*4620*/  LDCU UR27, c[0x0][0x374] ;  /* 0x00006e80ff1b77ac */ /* 0x000f220008000800 */
[----:B------:R-:W4:Y:S06]  /*4630*/  LDCU UR15, c[0x0][0xb0c] ;  /* 0x00016180ff0f77ac */ /* 0x000f2c0008000800 */
[----:B------:R-:W3:Y:S01]  /*4640*/  LDC.64 R2, c[0x0][0x888] ;  /* 0x00022200ff027b82 */ /* 0x000ee20000000a00 */
[----:B------:R-:W4:Y:S01]  /*4650*/  LDCU UR38, c[0x0][0xb20] ;  /* 0x00016400ff2677ac */ /* 0x000f220008000800 */
[----:B------:R-:W4:Y:S06]  /*4660*/  LDCU UR4, c[0x0][0xb30] ;  /* 0x00016600ff0477ac */ /* 0x000f2c0008000800 */
[----:B------:R-:W3:Y:S01]  /*4670*/  LDC.64 R4, c[0x0][0x890] ;  /* 0x00022400ff047b82 */ /* 0x000ee20000000a00 */
[----:B------:R-:W-:Y:S01]  /*4680*/  UMOV UR24, 0x400 ;  /* 0x0000040000187882 */ /* 0x000fe20000000000 */
[----:B------:R-:W-:-:S02]  /*4690*/  UPLOP3.LUT UP3, UPT, UPT, UPT, UPT, 0x40, 0x4 ;  /* 0x000000000004789c */ /* 0x000fc40003f6e870 */
[----:B-1----:R-:W-:Y:S02]  /*46a0*/  ULEA UR24, UR6, UR24, 0x18 ;  /* 0x0000001806187291 */ /* 0x002fe4000f8ec0ff */
[----:B--2---:R-:W-:Y:S02]  /*46b0*/  UIMAD.WIDE.U32 UR6, UR28, UR32, URZ ;  /* 0x000000201c0672a5 */ /* 0x004fe4000f8e00ff */
[----:B----4-:R-:W-:Y:S02]  /*46c0*/  UIMAD.WIDE.U32 UR8, UR27, UR35, URZ ;  /* 0x000000231b0872a5 */ /* 0x010fe4000f8e00ff */
[----:B------:R-:W-:Y:S02]  /*46d0*/  UISETP.GE.AND UP0, UPT, UR40, 0x1, UPT ;  /* 0x000000012800788c */ /* 0x000fe4000bf06270 */
[----:B------:R-:W-:Y:S01]  /*46e0*/  UISETP.NE.AND UP4, UPT, UR40, 0x1, UPT ;  /* 0x000000012800788c */ /* 0x000fe2000bf85270 */
[----:B------:R-:W-:Y:S02]  /*46f0*/  UMOV UR6, UR7 ;  /* 0x0000000700067c82 */ /* 0x000fe40008000000 */
[----:B------:R-:W-:Y:S01]  /*4700*/  UMOV UR29, UR9 ;  /* 0x00000009001d7c82 */ /* 0x000fe20008000000 */
[----:B------:R-:W1:Y:S01]  /*4710*/  LDCU.64 UR16, c[0x0][0xb28] ;  /* 0x00016500ff1077ac */ /* 0x000e620008000a00 */
[----:B------:R-:W-:-:S02]  /*4720*/  UISETP.NE.AND UP6, UPT, UR15, 0x1, UPT ;  /* 0x000000010f00788c */ /* 0x000fc4000bfc5270 */
[----:B------:R-:W-:Y:S02]  /*4730*/  UISETP.NE.AND UP5, UPT, UR34, 0x1, UPT ;  /* 0x000000012200788c */ /* 0x000fe4000bfa5270 */
[----:B------:R-:W-:Y:S02]  /*4740*/  USHF.R.U32.HI UR31, URZ, UR33, UR6 ;  /* 0x00000021ff1f7299 */ /* 0x000fe40008011606 */
[----:B------:R-:W-:Y:S02]  /*4750*/  USHF.R.U32.HI UR29, URZ, UR38, UR29 ;  /* 0x00000026ff1d7299 */ /* 0x000fe4000801161d */
[----:B------:R-:W-:Y:S01]  /*4760*/  UISETP.NE.AND UP2, UPT, UR4, 0x1, UPT ;  /* 0x000000010400788c */ /* 0x000fe2000bf45270 */
[----:B------:R-:W-:-:S10]  /*4770*/  UMOV UR12, URZ ;  /* 0x000000ff000c7c82 */ /* 0x000fd40008000000 */
.L_x_96:
[C---:B------:R-:W-:Y:S02]  /*4780*/  LEA R12, R14.reuse, UR24, 0x3 ;  /* 0x000000180e0c7c11 */ /* 0x040fe4000f8e18ff */
[----:B------:R-:W-:Y:S02]  /*4790*/  SHF.L.U32 R9, R13, 0x1f, RZ ;  /* 0x0000001f0d097819 */ /* 0x000fe400000006ff */
[----:B------:R-:W-:Y:S02]  /*47a0*/  LEA R10, R14, UR24, 0x4 ;  /* 0x000000180e0a7c11 */ /* 0x000fe4000f8e20ff */
[----:B------:R-:W2:Y:S02]  /*47b0*/  SYNCS.PHASECHK.TRANS64.TRYWAIT P0, [R12+URZ+0x140], R9 ;  /* 0x000140090c0075a7 */ /* 0x000ea400080011ff */
[----:B--2-4-:R-:W-:Y:S05]  /*47c0*/  @!P0 BRA `(.L_x_88) ;  /* 0x0000004400d48947 */ /* 0x014fea0003800000 */
.L_x_186:
[----:B--2---:R-:W2:Y:S01]  /*47d0*/  LDS.128 R8, [R10+0x1d0] ;  /* 0x0001d0000a087984 */ /* 0x004ea20000000c00 */
[----:B------:R-:W-:Y:S01]  /*47e0*/  UISETP.GE.AND UP0, UPT, UR40, 0x1, UPT ;  /* 0x000000012800788c */ /* 0x000fe2000bf06270 */
[----:B------:R-:W-:Y:S01]  /*47f0*/  @!PT LDS RZ, [RZ] ;  /* 0x00000000fffff984 */ /* 0x000fe20000000800 */
[----:B------:R-:W-:Y:S01]  /*4800*/  @!PT LDS RZ, [RZ] ;  /* 0x00000000fffff984 */ /* 0x000fe20000000800 */
[----:B------:R-:W-:Y:S01]  /*4810*/  @!PT LDS RZ, [RZ] ;  /* 0x00000000fffff984 */ /* 0x000fe20000000800 */
[----:B------:R-:W-:Y:S01]  /*4820*/  @!PT LDS RZ, [RZ] ;  /* 0x00000000fffff984 */ /* 0x000fe20000000800 */
[----:B------:R4:W-:Y:S06]  /*4830*/  MEMBAR.ALL.CTA ;  /* 0x0000000000007992 */ /* 0x0009ec0000008000 */
[----:B----4-:R-:W4:Y:S01]  /*4840*/  FENCE.VIEW.ASYNC.S ;  /* 0x00000000000073c6 */ /* 0x010f220000000000 */
[----:B--2---:R-:W-:Y:S11]  /*4850*/  LOP3.LUT P0, RZ, R10, 0x1, RZ, 0xc0, !PT ;  /* 0x000000010aff7812 */ /* 0x004ff6000780c0ff */
[----:B------:R-:W-:Y:S02]  /*4860*/  @!UPT UIADD3 URZ, UPT, UPT, URZ, URZ, URZ ;  /* 0x000000fffffff290 */ /* 0x000fe4000fffe0ff */
[----:B----4-:R-:W-:Y:S01]  /*4870*/  VOTEU.ANY UP1, P0 ;  /* 0x0000000000ff7886 */ /* 0x010fe20000020100 */
[----:B------:R-:W-:Y:S11]  /*4880*/  PLOP3.LUT P0, PT, PT, PT, UP1, 0x80, 0x8 ;  /* 0x000000000008781c */ /* 0x000ff60003f0f018 */
[----:B------:R-:W-:Y:S02]  /*4890*/  @!UPT UIADD3 URZ, UPT, UPT, URZ, URZ, URZ ;  /* 0x000000fffffff290 */ /* 0x000fe4000fffe0ff */
[----:B------:R-:W-:Y:S02]  /*48a0*/  @P0 SHF.R.U32.HI R0, RZ, 0x10, R9 ;  /* 0x00000010ff000819 */ /* 0x000fe40000011609 */
[----:B------:R-:W-:Y:S02]  /*48b0*/  @P0 MOV R6, R8 ;  /* 0x0000000800060202 */ /* 0x000fe40000000f00 */
[----:B------:R-:W-:Y:S01]  /*48c0*/  @P0 R2UR UR4, R0 ;  /* 0x00000000000402ca */ /* 0x000fe200000e0000 */
[----:B------:R-:W-:Y:S01]  /*48d0*/  VIADD R0, R12, 0x150 ;  /* 0x000001500c007836 */ /* 0x000fe20000000000 */
[----:B------:R-:W-:Y:S02]  /*48e0*/  @P0 LOP3.LUT R8, R9, 0xffff, RZ, 0xc0, !PT ;  /* 0x0000ffff09080812 */ /* 0x000fe400078ec0ff */
[----:B------:R-:W-:Y:S02]  /*48f0*/  @P0 R2UR UR6, R6 ;  /* 0x00000000060602ca */ /* 0x000fe400000e0000 */
[----:B------:R-:W-:Y:S02]  /*4900*/  PRMT R0, RZ, 0x654, R0 ;  /* 0x00000654ff007816 */ /* 0x000fe40000000000 */
[----:B------:R-:W-:Y:S02]  /*4910*/  @P0 R2UR UR5, R8 ;  /* 0x00000000080502ca */ /* 0x000fe400000e0000 */
[----:B------:R2:W-:Y:S03]  /*4920*/  SYNCS.ARRIVE.TRANS64.RED.A1T0 RZ, [R0+URZ], RZ ;  /* 0x000000ff00ff79a7 */ /* 0x0005e600081004ff */
[----:B------:R-:W-:Y:S04]  /*4930*/  @UP1 UMOV UR26, UR4 ;  /* 0x00000004001a1c82 */ /* 0x000fe80008000000 */
[----:B------:R-:W-:Y:S04]  /*4940*/  @UP1 UMOV UR14, UR6 ;  /* 0x00000006000e1c82 */ /* 0x000fe80008000000 */
[----:B------:R-:W-:Y:S01]  /*4950*/  @UP1 UMOV UR13, UR5 ;  /* 0x00000005000d1c82 */ /* 0x000fe20008000000 */
[----:B------:R-:W-:Y:S05]  /*4960*/  BRA.U !UP0, `(.L_x_89) ;  /* 0x0000000108a47547 */ /* 0x000fea000b800000 */
[----:B------:R-:W-:Y:S02]  /*4970*/  UIMAD.WIDE.U32 UR8, UR13, UR35, URZ ;  /* 0x000000230d0872a5 */ /* 0x000fe4000f8e00ff */
[----:B------:R-:W-:Y:S02]  /*4980*/  UIMAD.WIDE.U32 UR10, UR14, UR32, URZ ;  /* 0x000000200e0a72a5 */ /* 0x000fe4000f8e00ff */
[----:B------:R-:W-:Y:S02]  /*4990*/  USEL UR4, UR27, UR29, !UP5 ;  /* 0x0000001d1b047287 */ /* 0x000fe4000e800000 */
[----:B------:R-:W-:Y:S02]  /*49a0*/  USEL UR7, UR28, UR31, !UP6 ;  /* 0x0000001f1c077287 */ /* 0x000fe4000f000000 */
[----:B-1----:R-:W-:Y:S02]  /*49b0*/  UIMAD.WIDE.U32 UR18, UR4, UR16, URZ ;  /* 0x00000010041272a5 */ /* 0x002fe4000f8e00ff */
[----:B------:R-:W-:Y:S01]  /*49c0*/  UIMAD.WIDE.U32 UR20, UR7, UR16, URZ ;  /* 0x00000010071472a5 */ /* 0x000fe2000f8e00ff */
[----:B------:R-:W-:Y:S02]  /*49d0*/  UMOV UR5, UR9 ;  /* 0x0000000900057c82 */ /* 0x000fe40008000000 */
[----:B------:R-:W-:Y:S03]  /*49e0*/  USHF.R.U32.HI UR6, URZ, UR38, UR5 ;  /* 0x00000026ff067299 */ /* 0x000fe60008011605 */
[----:B------:R-:W-:Y:S01]  /*49f0*/  UMOV UR5, UR11 ;  /* 0x0000000b00057c82 */ /* 0x000fe20008000000 */
[----:B------:R-:W-:Y:S02]  /*4a00*/  USEL UR6, UR13, UR6, !UP5 ;  /* 0x000000060d067287 */ /* 0x000fe4000e800000 */
[----:B------:R-:W-:Y:S02]  /*4a10*/  USHF.R.U32.HI UR8, URZ, UR33, UR5 ;  /* 0x00000021ff087299 */ /* 0x000fe40008011605 */
[----:B------:R-:W-:Y:S01]  /*4a20*/  UIMAD.WIDE.U32 UR10, UR6, UR16, URZ ;  /* 0x00000010060a72a5 */ /* 0x000fe2000f8e00ff */
[----:B------:R-:W-:Y:S02]  /*4a30*/  UMOV UR5, UR19 ;  /* 0x0000001300057c82 */ /* 0x000fe40008000000 */
[----:B------:R-:W-:Y:S03]  /*4a40*/  @UP4 USHF.R.U32.HI UR4, URZ, UR17, UR5 ;  /* 0x00000011ff044299 */ /* 0x000fe60008011605 */
[----:B------:R-:W-:Y:S01]  /*4a50*/  UMOV UR5, UR21 ;  /* 0x0000001500057c82 */ /* 0x000fe20008000000 */
[----:B------:R-:W-:Y:S02]  /*4a60*/  UIMAD UR4, UR40, UR4, URZ ;  /* 0x00000004280472a4 */ /* 0x000fe4000f8e02ff */
[----:B------:R-:W-:Y:S02]  /*4a70*/  @UP4 USHF.R.U32.HI UR7, URZ, UR17, UR5 ;  /* 0x00000011ff074299 */ /* 0x000fe40008011605 */
[----:B------:R-:W-:Y:S02]  /*4a80*/  USEL UR5, UR14, UR8, !UP6 ;  /* 0x000000080e057287 */ /* 0x000fe4000f000000 */
[----:B------:R-:W-:Y:S02]  /*4a90*/  UIMAD UR8, UR40, UR7, URZ ;  /* 0x00000007280872a4 */ /* 0x000fe4000f8e02ff */
[----:B------:R-:W-:Y:S03]  /*4aa0*/  UISETP.GE.AND UP0, UPT, UR6, UR4, UPT ;  /* 0x000000040600728c */ /* 0x000fe6000bf06270 */
[----:B------:R-:W-:Y:S01]  /*4ab0*/  UMOV UR4, UR11 ;  /* 0x0000000b00047c82 */ /* 0x000fe20008000000 */
[----:B------:R-:W-:Y:S02]  /*4ac0*/  UISETP.GE.OR UP0, UPT, UR5, UR8, UP0 ;  /* 0x000000080500728c */ /* 0x000fe40008706670 */
[----:B------:R-:W-:Y:S02]  /*4ad0*/  USHF.R.U32.HI UR4, URZ, UR17, UR4 ;  /* 0x00000011ff047299 */ /* 0x000fe40008011604 */
[----:B------:R-:W-:Y:S02]  /*4ae0*/  UIMAD.WIDE.U32 UR8, UR5, UR16, URZ ;  /* 0x00000010050872a5 */ /* 0x000fe4000f8e00ff */
[----:B------:R-:W-:Y:S04]  /*4af0*/  USEL UR10, UR6, UR4, !UP4 ;  /* 0x00000004060a7287 */ /* 0x000fe8000e000000 */
[----:B------:R-:W-:Y:S01]  /*4b00*/  UIADD3 UR11, UPT, UPT, -UR10, URZ, URZ ;  /* 0x000000ff0a0b7290 */ /* 0x000fe2000fffe1ff */
[----:B------:R-:W-:Y:S02]  /*4b10*/  @!UP0 UMOV UR4, UR9 ;  /* 0x0000000900048c82 */ /* 0x000fe40008000000 */
[----:B------:R-:W-:Y:S02]  /*4b20*/  @!UP0 USHF.R.U32.HI UR4, URZ, UR17, UR4 ;  /* 0x00000011ff048299 */ /* 0x000fe40008011604 */
[----:B------:R-:W-:Y:S02]  /*4b30*/  UIMAD UR8, UR40, UR11, UR6 ;  /* 0x0000000b280872a4 */ /* 0x000fe4000f8e0206 */
[----:B------:R-:W-:Y:S04]  /*4b40*/  @!UP0 USEL UR4, UR5, UR4, !UP4 ;  /* 0x0000000405048287 */ /* 0x000fe8000e000000 */
[----:B------:R-:W-:Y:S02]  /*4b50*/  @!UP0 UIMAD UR8, UR7, UR8, UR4 ;  /* 0x00000008070882a4 */ /* 0x000fe4000f8e0204 */
[----:B------:R-:W-:Y:S02]  /*4b60*/  @!UP0 UIADD3 UR9, UPT, UPT, UR10, -UR4, URZ ;  /* 0x800000040a098290 */ /* 0x000fe4000fffe0ff */
[----:B------:R-:W-:Y:S02]  /*4b70*/  UIADD3 UR4, UPT, UPT, -UR5, URZ, URZ ;  /* 0x000000ff05047290 */ /* 0x000fe4000fffe1ff */
[----:B------:R-:W-:Y:S02]  /*4b80*/  UIADD3 UR7, UPT, UPT, -UR6, URZ, URZ ;  /* 0x000000ff06077290 */ /* 0x000fe4000fffe1ff */
[----:B------:R-:W-:Y:S02]  /*4b90*/  @!UP0 UIMAD UR6, UR9, UR40, UR5 ;  /* 0x00000028090682a4 */ /* 0x000fe4000f8e0205 */
[----:B------:R-:W-:Y:S02]  /*4ba0*/  UIMAD UR14, UR15, UR4, UR14 ;  /* 0x000000040f0e72a4 */ /* 0x000fe4000f8e020e */
[----:B------:R-:W-:Y:S01]  /*4bb0*/  UIMAD UR13, UR34, UR7, UR13 ;  /* 0x00000007220d72a4 */ /* 0x000fe2000f8e020d */
[----:B------:R-:W-:Y:S02]  /*4bc0*/  @!UP0 UMOV UR5, UR8 ;  /* 0x0000000800058c82 */ /* 0x000fe40008000000 */
[----:B------:R-:W-:Y:S02]  /*4bd0*/  UIMAD UR14, UR5, UR15, UR14 ;  /* 0x0000000f050e72a4 */ /* 0x000fe4000f8e020e */
[----:B------:R-:W-:Y:S11]  /*4be0*/  UIMAD UR13, UR6, UR34, UR13 ;  /* 0x00000022060d72a4 */ /* 0x000ff6000f8e020d */
[----:B------:R-:W-:Y:S01]  /*4bf0*/  @!UPT UIADD3 URZ, UPT, UPT, URZ, URZ, URZ ;  /* 0x000000fffffff290 */ /* 0x000fe2000fffe0ff */
.L_x_89:
[----:B------:R-:W4:Y:S01]  /*4c00*/  @!UP2 LDCU.128 UR20, c[0x0][0xb10] ;  /* 0x00016200ff14a7ac */ /* 0x000f220008000c00 */
[C---:B---3--:R-:W-:Y:S02]  /*4c10*/  ISETP.NE.U32.AND P1, PT, R4.reuse, RZ, PT ;  /* 0x000000ff0400720c */ /* 0x048fe40003f25070 */
[----:B------:R-:W-:Y:S02]  /*4c20*/  ISETP.NE.U32.AND P0, PT, R4, RZ, PT ;  /* 0x000000ff0400720c */ /* 0x000fe40003f05070 */
[C---:B------:R-:W-:Y:S02]  /*4c30*/  ISETP.NE.AND.EX P1, PT, R5.reuse, RZ, PT, P1 ;  /* 0x000000ff0500720c */ /* 0x040fe40003f25310 */
[----:B------:R-:W-:Y:S01]  /*4c40*/  ISETP.NE.AND.EX P0, PT, R5, RZ, PT, P0 ;  /* 0x000000ff0500720c */ /* 0x000fe20003f05300 */
[----:B------:R-:W3:Y:S01]  /*4c50*/  @!UP2 LDCU UR5, c[0x0][0xb0c] ;  /* 0x00016180ff05a7ac */ /* 0x000ee20008000800 */
[----:B------:R-:W-:Y:S02]  /*4c60*/  USHF.L.U32 UR11, UR25, 0x7, URZ ;  /* 0x00000007190b7899 */ /* 0x000fe400080006ff */
[----:B------:R-:W-:Y:S02]  /*4c70*/  USHF.L.U32 UR10, UR30, 0x6, URZ ;  /* 0x000000061e0a7899 */ /* 0x000fe400080006ff */
[----:B----4-:R-:W-:Y:S07]  /*4c80*/  UIMAD.WIDE.U32 UR6, UR14, UR20, URZ ;  /* 0x000000140e0672a5 */ /* 0x010fee000f8e00ff */
[----:B------:R-:W-:Y:S01]  /*4c90*/  @!UP2 UMOV UR4, UR7 ;  /* 0x000000070004ac82 */ /* 0x000fe20008000000 */
[----:B---3--:R-:W-:Y:S02]  /*4ca0*/  @!UP2 UISETP.NE.AND UP0, UPT, UR5, 0x1, UPT ;  /* 0x000000010500a88c */ /* 0x008fe4000bf05270 */
[----:B------:R-:W-:Y:S02]  /*4cb0*/  @!UP2 USHF.R.U32.HI UR4, URZ, UR21, UR4 ;  /* 0x00000015ff04a299 */ /* 0x000fe40008011604 */
[----:B------:R-:W-:Y:S02]  /*4cc0*/  UIMAD.WIDE.U32 UR6, UR13, UR23, URZ ;  /* 0x000000170d0672a5 */ /* 0x000fe4000f8e00ff */
[----:B------:R-:W-:Y:S02]  /*4cd0*/  @!UP2 USEL UR8, UR14, UR4, !UP0 ;  /* 0x000000040e08a287 */ /* 0x000fe4000c000000 */
[----:B------:R-:W-:Y:S03]  /*4ce0*/  @!UP2 UISETP.NE.AND UP0, UPT, UR22, 0x1, UPT ;  /* 0x000000011600a88c */ /* 0x000fe6000bf05270 */
[----:B------:R-:W-:Y:S02]  /*4cf0*/  @!UP2 UMOV UR6, UR7 ;  /* 0x000000070006ac82 */ /* 0x000fe40008000000 */
[----:B------:R-:W3:Y:S02]  /*4d00*/  @!UP2 LDCU UR4, c[0x0][0xb20] ;  /* 0x00016400ff04a7ac */ /* 0x000ee40008000800 */
[----:B---3--:R-:W-:Y:S04]  /*4d10*/  @!UP2 USHF.R.U32.HI UR6, URZ, UR4, UR6 ;  /* 0x00000004ff06a299 */ /* 0x008fe80008011606 */
[----:B------:R-:W-:Y:S04]  /*4d20*/  @!UP2 USEL UR6, UR13, UR6, !UP0 ;  /* 0x000000060d06a287 */ /* 0x000fe8000c000000 */
[----:B------:R-:W-:Y:S02]  /*4d30*/  @!UP2 UIADD3 UR4, UPT, UPT, -UR8, UR6, URZ ;  /* 0x000000060804a290 */ /* 0x000fe4000fffe1ff */
[----:B------:R-:W-:Y:S02]  /*4d40*/  @!UP2 UIADD3 UR6, UPT, UPT, UR8, -UR6, URZ ;  /* 0x800000060806a290 */ /* 0x000fe4000fffe0ff */
[----:B------:R-:W-:Y:S02]  /*4d50*/  @!UP2 UIMAD UR14, UR4, UR5, UR14 ;  /* 0x00000005040ea2a4 */ /* 0x000fe4000f8e020e */
[----:B------:R-:W-:Y:S01]  /*4d60*/  @!UP2 UIMAD UR13, UR6, UR22, UR13 ;  /* 0x00000016060da2a4 */ /* 0x000fe2000f8e020d */
[----:B------:R-:W-:Y:S11]  /*4d70*/  BRA.U UP3, `(.L_x_90) ;  /* 0x0000000103107547 */ /* 0x000ff6000b800000 */
[----:B--2---:R-:W-:Y:S04]  /*4d80*/  MOV R0, UR37 ;  /* 0x0000002500007c02 */ /* 0x004fe80008000f00 */
[----:B------:R-:W-:Y:S04]  /*4d90*/  SHF.L.U32 R9, R0, 0x1f, RZ ;  /* 0x0000001f00097819 */ /* 0x000fe800000006ff */
[----:B------:R-:W2:Y:S02]  /*4da0*/  SYNCS.PHASECHK.TRANS64.TRYWAIT P2, [UR24+0x138], R9 ;  /* 0x00013809ff0075a7 */ /* 0x000ea40008041118 */
[----:B--2---:R-:W-:Y:S05]  /*4db0*/  @!P2 BRA `(.L_x_91) ;  /* 0x00000040006ca947 */ /* 0x004fea0003800000 */
.L_x_90:
[----:B------:R-:W-:Y:S05]  /*4dc0*/  @!P1 BRA `(.L_x_92) ;  /* 0x0000000000309947 */ /* 0x000fea0003800000 */
[----:B------:R-:W-:Y:S01]  /*4dd0*/  ISETP.NE.U32.AND P1, PT, R2, RZ, PT ;  /* 0x000000ff0200720c */ /* 0x000fe20003f25070 */
[----:B------:R-:W3:Y:S01]  /*4de0*/  LDCU.64 UR4, c[0x0][0x358] ;  /* 0x00006b00ff0477ac */ /* 0x000ee20008000a00 */
[----:B------:R-:W-:Y:S02]  /*4df0*/  IMAD.MOV.U32 R84, RZ, RZ, 0x1 ;  /* 0x00000001ff547424 */ /* 0x000fe400078e00ff */
[----:B------:R-:W-:Y:S11]  /*4e00*/  ISETP.NE.AND.EX P1, PT, R3, RZ, PT, P1 ;  /* 0x000000ff0300720c */ /* 0x000ff60003f25310 */
[----:B------:R-:W-:Y:S02]  /*4e10*/  @!UPT UIADD3 URZ, UPT, UPT, URZ, URZ, URZ ;  /* 0x000000fffffff290 */ /* 0x000fe4000fffe0ff */
[----:B--2---:R-:W2:Y:S01]  /*4e20*/  @P1 LDC.64 R8, c[0x0][0x888] ;  /* 0x00022200ff081b82 */ /* 0x004ea20000000a00 */
[----:B------:R-:W-:Y:S04]  /*4e30*/  @P1 IMAD R0, R4, UR36, RZ ;  /* 0x0000002404001c24 */ /* 0x000fe8000f8e02ff */
[----:B--2---:R-:W-:Y:S04]  /*4e40*/  @P1 IMAD.WIDE R8, R0, 0x4, R8 ;  /* 0x0000000400081825 */ /* 0x004fe800078e0208 */
[----:B------:R-:W-:Y:S01]  /*4e50*/  HFMA2 R0, -RZ, RZ, 0, 5.9604644775390625e-08 ;  /* 0x00000001ff007431 */ /* 0x000fe200000001ff */
[----:B---3-5:R3:W5:Y:S04]  /*4e60*/  @P1 LDG.E R41, desc[UR4][R8.64] ;  /* 0x0000000408291981 */ /* 0x028768000c1e1900 */
[----:B------:R-:W-:Y:S01]  /*4e70*/  @!P1 PRMT R84, R0, 0x7610, R84 ;  /* 0x0000761000549816 */ /* 0x000fe20000000054 */
[----:B---3--:R-:W4:Y:S06]  /*4e80*/  @!P1 LDC R41, c[0x0][0x880] ;  /* 0x00022000ff299b82 */ /* 0x008f2c0000000800 */
.L_x_92:
[----:B----45:R-:W-:Y:S01]  /*4e90*/  @!P0 FSETP.EQ.AND P1, PT, R41, RZ, PT ;  /* 0x000000ff2900820b */ /* 0x030fe20003f22000 */
[----:B------:R-:W-:Y:S01]  /*4ea0*/  @!UPT UIADD3 URZ, UPT, UPT, URZ, URZ, URZ ;  /* 0x000000fffffff290 */ /* 0x000fe2000fffe0ff */
[----:B------:R-:W-:Y:S11]  /*4eb0*/  @!P0 BRA `(.L_x_93) ;  /* 0x0000000000188947 */ /* 0x000ff60003800000 */
[----:B------:R-:W-:Y:S02]  /*4ec0*/  LOP3.LUT P0, RZ, R84, 0xff, RZ, 0xc0, !PT ;  /* 0x000000ff54ff7812 */ /* 0x000fe4000780c0ff */
[----:B------:R-:W-:Y:S04]  /*4ed0*/  ISETP.NE.U32.AND P1, PT, R2, RZ, PT ;  /* 0x000000ff0200720c */ /* 0x000fe80003f25070 */
[----:B------:R-:W-:Y:S04]  /*4ee0*/  ISETP.NE.AND.EX P1, PT, R3, RZ, PT, P1 ;  /* 0x000000ff0300720c */ /* 0x000fe80003f25310 */
[----:B------:R-:W-:Y:S03]  /*4ef0*/  PLOP3.LUT P1, PT, P1, PT, PT, 0x8, 0x80 ;  /* 0x000000000080781c */ /* 0x000fe60000f2e170 */
[----:B------:R-:W-:Y:S11]  /*4f00*/  @P0 FSETP.EQ.AND P1, PT, R41, RZ, PT ;  /* 0x000000ff2900020b */ /* 0x000ff60003f22000 */
[----:B------:R-:W-:Y:S02]  /*4f10*/  @!UPT UIADD3 URZ, UPT, UPT, URZ, URZ, URZ ;  /* 0x000000fffffff290 */ /* 0x000fe4000fffe0ff */
.L_x_93:
[----:B------:R-:W-:Y:S01]  /*4f20*/  ULEA UR4, UR12, UR24, 0x3 ;  /* 0x000000180c047291 */ /* 0x000fe2000f8e18ff */
[----:B--2---:R-:W-:Y:S02]  /*4f30*/  SHF.L.U32 R9, R15, 0x1f, RZ ;  /* 0x0000001f0f097819 */ /* 0x004fe400000006ff */
[----:B------:R-:W-:Y:S04]  /*4f40*/  ELECT P0, URZ, PT ;  /* 0x0000000000ff782f */ /* 0x000fe80003800000 */
[----:B------:R-:W-:Y:S02]  /*4f50*/  PLOP3.LUT P1, PT, P1, P0, PT, 0xf2, 0x2f ;  /* 0x00000000002f781c */ /* 0x000fe40000f21e72 */
[----:B------:R-:W2:Y:S11]  /*4f60*/  SYNCS.PHASECHK.TRANS64.TRYWAIT P2, [UR4+0x118], R9 ;  /* 0x00011809ff0075a7 */ /* 0x000eb60008041104 */
[----:B------:R-:W-:Y:S05]  /*4f70*/  @!P1 IADD3 R8, P0, PT, R16, 0x580, RZ ;  /* 0x0000058010089810 */ /* 0x000fea0007f1e0ff */
[----:B------:R-:W-:Y:S01]  /*4f80*/  @!P1 IMAD.X R6, RZ, RZ, R17, P0 ;  /* 0x000000ffff069224 */ /* 0x000fe200000e0611 */
[----:B--2---:R-:W-:Y:S07]  /*4f90*/  @!P2 BRA `(.L_x_94) ;  /* 0x00000040000ca947 */ /* 0x004fee0003800000 */
.L_x_189:
[----:B------:R-:W3:Y:S01]  /*4fa0*/  S2UR UR20, SR_CgaCtaId ;  /* 0x00000000001479c3 */ /* 0x000ee20000008800 */
[----:B------:R-:W-:Y:S01]  /*4fb0*/  @!P1 R2UR UR7, R6 ;  /* 0x00000000060792ca */ /* 0x000fe200000e0000 */
[----:B------:R-:W-:Y:S01]  /*4fc0*/  UIADD3 UR5, UPT, UPT, UR12, 0x1, URZ ;  /* 0x000000010c057890 */ /* 0x000fe2000fffe0ff */
[----:B------:R-:W-:Y:S01]  /*4fd0*/  @!P1 R2UR UR6, R8 ;  /* 0x00000000080692ca */ /* 0x000fe200000e0000 */
[----:B------:R-:W-:Y:S01]  /*4fe0*/  UIADD3 UR9, UPT, UPT, UR4, 0x100, URZ ;  /* 0x0000010004097890 */ /* 0x000fe2000fffe0ff */
[----:B------:R-:W-:Y:S01]  /*4ff0*/  @!P1 IMAD.MOV.U32 R6, RZ, RZ, 0x2000 ;  /* 0x00002000ff069424 */ /* 0x000fe200078e00ff */
[----:B------:R-:W-:Y:S01]  /*5000*/  UISETP.NE.AND UP0, UPT, UR5, 0x3, UPT ;  /* 0x000000030500788c */ /* 0x000fe2000bf05270 */
[----:B------:R-:W-:Y:S01]  /*5010*/  VIADD R14, R14, 0x1 ;  /* 0x000000010e0e7836 */ /* 0x000fe20000000000 */
[----:B------:R-:W-:Y:S01]  /*5020*/  UMOV UR22, 0x0 ;  /* 0x0000000000167882 */ /* 0x000fe20000000000 */
[----:B------:R-:W-:Y:S05]  /*5030*/  UMOV UR23, 0x10000000 ;  /* 0x1000000000177882 */ /* 0x000fea0000000000 */
[----:B--2---:R-:W-:Y:S01]  /*5040*/  IMAD.U32 R9, RZ, RZ, UR7 ;  /* 0x00000007ff097e24 */ /* 0x004fe2000f8e00ff */
[----:B------:R-:W-:Y:S01]  /*5050*/  USEL UR7, URZ, 0x1, UP0 ;  /* 0x00000001ff077887 */ /* 0x000fe20008000000 */
[----:B------:R-:W-:Y:S01]  /*5060*/  IMAD.U32 R8, RZ, RZ, UR6 ;  /* 0x00000006ff087e24 */ /* 0x000fe2000f8e00ff */
[----:B------:R-:W-:Y:S02]  /*5070*/  USEL UR6, UR5, URZ, UP0 ;  /* 0x000000ff05067287 */ /* 0x000fe40008000000 */
[----:B------:R-:W-:Y:S01]  /*5080*/  VOTEU.ALL UP0, P1 ;  /* 0x0000000000ff7886 */ /* 0x000fe20000800000 */
[----:B------:R-:W-:Y:S02]  /*5090*/  @!P1 R2UR UR19, R9 ;  /* 0x00000000091392ca */ /* 0x000fe400000e0000 */
[----:B------:R-:W-:Y:S02]  /*50a0*/  @!P1 R2UR UR18, R8 ;  /* 0x00000000081292ca */ /* 0x000fe400000e0000 */
[----:B------:R-:W-:Y:S01]  /*50b0*/  @!UP0 ULEA UR5, UR12, UR24, 0xd ;  /* 0x000000180c058291 */ /* 0x000fe2000f8e68ff */
[----:B------:R-:W-:Y:S01]  /*50c0*/  LOP3.LUT R15, R15, UR7, RZ, 0x3c, !PT ;  /* 0x000000070f0f7c12 */ /* 0x000fe2000f8e3cff */
[----:B---3--:R-:W-:Y:S02]  /*50d0*/  UPRMT UR20, UR20, 0x654, UR9 ;  /* 0x0000065414147896 */ /* 0x008fe40008000009 */
[----:B------:R-:W-:Y:S01]  /*50e0*/  @!UP0 UIADD3 UR8, UPT, UPT, UR5, 0x200, URZ ;  /* 0x0000020005088890 */ /* 0x000fe2000fffe0ff */
[----:B------:R-:W-:Y:S01]  /*50f0*/  SHF.L.U32 R0, R15, 0x1f, RZ ;  /* 0x0000001f0f007819 */ /* 0x000fe200000006ff */
[----:B------:R-:W-:Y:S01]  /*5100*/  VOTEU.ALL UP0, P1 ;  /* 0x0000000000ff7886 */ /* 0x000fe20000800000 */
[----:B------:R-:W-:Y:S01]  /*5110*/  UMOV UR12, UR36 ;  /* 0x00000024000c7c82 */ /* 0x000fe20008000000 */
[----:B------:R-:W-:Y:S05]  /*5120*/  ULEA UR5, UR6, UR24, 0x3 ;  /* 0x0000001806057291 */ /* 0x000fea000f8e18ff */
[----:B------:R2:W-:Y:S01]  /*5130*/  @!UP0 UTMALDG.3D [UR8], [UR18], desc[UR22] ;  /* 0x00001608120085b4 */ /* 0x0005e20008011000 */
[----:B------:R2:W-:Y:S01]  /*5140*/  @!P1 SYNCS.ARRIVE.TRANS64.RED.A0TR RZ, [UR4+0x100], R6 ;  /* 0x00010006ffff99a7 */ /* 0x0005e20008300404 */
[----:B------:R-:W-:Y:S02]  /*5150*/  SYNCS.ARRIVE.TRANS64.RED.A1T0 RZ, [UR20], RZ ;  /* 0x000000ffffff79a7 */ /* 0x000fe40008100414 */
[----:B------:R-:W3:Y:S02]  /*5160*/  SYNCS.PHASECHK.TRANS64.TRYWAIT P0, [UR5+0x118], R0 ;  /* 0x00011800ff0075a7 */ /* 0x000ee40008001105 */
[----:B--23--:R-:W-:Y:S05]  /*5170*/  @!P0 BRA `(.L_x_95) ;  /* 0x0000003c00ac8947 */ /* 0x00cfea0003800000 */
.L_x_191:
[----:B------:R-:W3:Y:S01]  /*5180*/  S2UR UR12, SR_CgaCtaId ;  /* 0x00000000000c79c3 */ /* 0x000ee20000008800 */
[----:B------:R-:W-:Y:S01]  /*5190*/  UIADD3 UR9, UPT, UPT, UR5, 0x100, URZ ;  /* 0x0000010005097890 */ /* 0x000fe2000fffe0ff */
[----:B------:R-:W-:Y:S01]  /*51a0*/  @!P1 IADD3 R6, P0, PT, R16, 0x580, RZ ;  /* 0x0000058010069810 */ /* 0x000fe20007f1e0ff */
[----:B------:R-:W-:Y:S01]  /*51b0*/  UPLOP3.LUT UP3, UPT, UPT, UPT, UPT, 0x80, 0x8 ;  /* 0x000000000008789c */ /* 0x000fe20003f6f070 */
[----:B------:R-:W-:Y:S01]  /*51c0*/  R2UR UR23, R86 ;  /* 0x00000000561772ca */ /* 0x000fe200000e0000 */
[----:B------:R-:W-:Y:S01]  /*51d0*/  UMOV UR20, 0x0 ;  /* 0x0000000000147882 */ /* 0x000fe20000000000 */
[----:B------:R-:W-:Y:S01]  /*51e0*/  @!P1 R2UR UR7, R6 ;  /* 0x00000000060792ca */ /* 0x000fe200000e0000 */
[----:B--2---:R-:W-:Y:S01]  /*51f0*/  @!P1 IMAD.X R0, RZ, RZ, R17, P0 ;  /* 0x000000ffff009224 */ /* 0x004fe200000e0611 */
[----:B------:R-:W-:Y:S01]  /*5200*/  UMOV UR21, 0x10000000 ;  /* 0x1000000000157882 */ /* 0x000fe20000000000 */
[----:B------:R-:W-:Y:S01]  /*5210*/  VOTEU.ALL UP0, P1 ;  /* 0x0000000000ff7886 */ /* 0x000fe20000800000 */
[----:B------:R-:W-:Y:S02]  /*5220*/  R2UR UR22, R87 ;  /* 0x00000000571672ca */ /* 0x000fe400000e0000 */
[----:B------:R-:W-:Y:S02]  /*5230*/  @!P1 R2UR UR4, R0 ;  /* 0x00000000000492ca */ /* 0x000fe400000e0000 */
[----:B------:R-:W-:Y:S01]  /*5240*/  @!UP0 UIADD3 UR10, UPT, UPT, UR10, 0x20, URZ ;  /* 0x000000200a0a8890 */ /* 0x000fe2000fffe0ff */
[C---:B------:R-:W-:Y:S02]  /*5250*/  ISETP.NE.AND P0, PT, R14.reuse, 0x2, PT ;  /* 0x000000020e00780c */ /* 0x040fe40003f05270 */
[----:B------:R-:W-:Y:S02]  /*5260*/  UIADD3 UR30, UPT, UPT, UR13, UR23, URZ ;  /* 0x000000170d1e7290 */ /* 0x000fe4000fffe0ff */
[----:B------:R-:W-:Y:S01]  /*5270*/  IMAD.U32 R8, RZ, RZ, UR7 ;  /* 0x00000007ff087e24 */ /* 0x000fe2000f8e00ff */
[----:B------:R-:W-:Y:S02]  /*5280*/  SEL R0, RZ, 0x1, P0 ;  /* 0x00000001ff007807 */ /* 0x000fe40000000000 */
[----:B------:R-:W-:Y:S01]  /*5290*/  SEL R14, R14, RZ, P0 ;  /* 0x000000ff0e0e7207 */ /* 0x000fe20000000000 */
[----:B------:R-:W-:Y:S01]  /*52a0*/  UIADD3 UR25, UPT, UPT, UR14, UR22, URZ ;  /* 0x000000160e197290 */ /* 0x000fe2000fffe0ff */
[----:B------:R-:W-:Y:S01]  /*52b0*/  @!P1 R2UR UR18, R8 ;  /* 0x00000000081292ca */ /* 0x000fe200000e0000 */
[----:B------:R-:W-:Y:S01]  /*52c0*/  IMAD.U32 R9, RZ, RZ, UR4 ;  /* 0x00000004ff097e24 */ /* 0x000fe2000f8e00ff */
[----:B------:R-:W-:Y:S01]  /*52d0*/  @!UP0 ULEA UR4, UR6, UR24, 0xd ;  /* 0x0000001806048291 */ /* 0x000fe2000f8e68ff */
[----:B------:R-:W-:Y:S03]  /*52e0*/  LOP3.LUT R13, R13, R0, RZ, 0x3c, !PT ;  /* 0x000000000d0d7212 */ /* 0x000fe600078e3cff */
[----:B------:R-:W-:Y:S01]  /*52f0*/  @!P1 R2UR UR19, R9 ;  /* 0x00000000091392ca */ /* 0x000fe200000e0000 */
[----:B------:R-:W-:Y:S02]  /*5300*/  @!UP0 UIADD3 UR8, UPT, UPT, UR4, 0x200, URZ ;  /* 0x0000020004088890 */ /* 0x000fe4000fffe0ff */
[----:B---3--:R-:W-:Y:S01]  /*5310*/  UPRMT UR4, UR12, 0x654, UR9 ;  /* 0x000006540c047896 */ /* 0x008fe20008000009 */
[----:B------:R-:W-:Y:S02]  /*5320*/  VOTEU.ALL UP0, P1 ;  /* 0x0000000000ff7886 */ /* 0x000fe40000800000 */
[----:B------:R-:W-:Y:S01]  /*5330*/  UMOV UR12, UR36 ;  /* 0x00000024000c7c82 */ /* 0x000fe20008000000 */
[----:B------:R-:W-:Y:S06]  /*5340*/  UMOV UR36, UR26 ;  /* 0x0000001a00247c82 */ /* 0x000fec0008000000 */
[----:B------:R2:W-:Y:S01]  /*5350*/  @!UP0 UTMALDG.3D [UR8], [UR18], desc[UR20] ;  /* 0x00001408120085b4 */ /* 0x0005e20008011000 */
[----:B------:R4:W-:Y:S01]  /*5360*/  @!P1 SYNCS.ARRIVE.TRANS64.RED.A0TR RZ, [UR5+0x100], R7 ;  /* 0x00010007ffff99a7 */ /* 0x0009e20008300405 */
[----:B------:R-:W-:Y:S01]  /*5370*/  SYNCS.ARRIVE.TRANS64.RED.A1T0 RZ, [UR4], RZ ;  /* 0x000000ffffff79a7 */ /* 0x000fe20008100404 */
[----:B------:R-:W-:Y:S04]  /*5380*/  UIADD3 UR4, UPT, UPT, UR6, 0x1, URZ ;  /* 0x0000000106047890 */ /* 0x000fe8000fffe0ff */
[----:B------:R-:W-:Y:S04]  /*5390*/  UISETP.NE.AND UP0, UPT, UR4, 0x3, UPT ;  /* 0x000000030400788c */ /* 0x000fe8000bf05270 */
[----:B------:R-:W-:Y:S06]  /*53a0*/  USEL UR5, URZ, 0x1, UP0 ;  /* 0x00000001ff057887 */ /* 0x000fec0008000000 */
[----:B------:R-:W-:Y:S01]  /*53b0*/  LOP3.LUT R15, R15, UR5, RZ, 0x3c, !PT ;  /* 0x000000050f0f7c12 */ /* 0x000fe2000f8e3cff */
[----:B--2---:R-:W-:Y:S01]  /*53c0*/  USEL UR12, UR4, URZ, UP0 ;  /* 0x000000ff040c7287 */ /* 0x004fe20008000000 */
[----:B------:R-:W-:Y:S11]  /*53d0*/  BRA.U UP1, `(.L_x_96) ;  /* 0xfffffff101e87547 */ /* 0x000ff6000b83ffff */
[----:B------:R-:W-:Y:S01]  /*53e0*/  UIADD3 UR24, UPT, UPT, UR24, 0x118, URZ ;  /* 0x0000011818187890 */ /* 0x000fe2000fffe0ff */
[----:B------:R-:W-:-:S03]  /*53f0*/  SHF.L.U32 R3, R15, 0x1f, RZ ;  /* 0x0000001f0f037819 */ /* 0x000fc600000006ff */
[----:B------:R-:W-:-:S09]  /*5400*/  ULEA UR4, UR12, UR24, 0x3 ;  /* 0x000000180c047291 */ /* 0x000fd2000f8e18ff */
[----:B------:R-:W2:Y:S02]  /*5410*/  SYNCS.PHASECHK.TRANS64.TRYWAIT P0, [UR4], R3 ;  /* 0x00000003ff0075a7 */ /* 0x000ea40008001104 */
[----:B--2---:R-:W-:Y:S05]  /*5420*/  @!P0 BRA `(.L_x_97) ;  /* 0x0000003c00188947 */ /* 0x004fea0003800000 */
.L_x_193:
[----:B------:R-:W-:-:S04]  /*5430*/  UIADD3 UR4, UPT, UPT, UR12, 0x1, URZ ;  /* 0x000000010c047890 */ /* 0x000fc8000fffe0ff */
[----:B------:R-:W-:-:S04]  /*5440*/  UISETP.NE.AND UP0, UPT, UR4, 0x3, UPT ;  /* 0x000000030400788c */ /* 0x000fc8000bf05270 */
[----:B------:R-:W-:Y:S02]  /*5450*/  USEL UR6, URZ, 0x1, UP0 ;  /* 0x00000001ff067887 */ /* 0x000fe40008000000 */
[----:B------:R-:W-:-:S04]  /*5460*/  USEL UR4, UR4, URZ, UP0 ;  /* 0x000000ff04047287 */ /* 0x000fc80008000000 */
[----:B------:R-:W-:Y:S01]  /*5470*/  ULEA UR5, UR4, UR24, 0x3 ;  /* 0x0000001804057291 */ /* 0x000fe2000f8e18ff */
[----:B------:R-:W-:-:S04]  /*5480*/  LOP3.LUT R15, R15, UR6, RZ, 0x3c, !PT ;  /* 0x000000060f0f7c12 */ /* 0x000fc8000f8e3cff */
[----:B--2---:R-:W-:-:S04]  /*5490*/  SHF.L.U32 R3, R15, 0x1f, RZ ;  /* 0x0000001f0f037819 */ /* 0x004fc800000006ff */
[----:B------:R-:W2:Y:S02]  /*54a0*/  SYNCS.PHASECHK.TRANS64.TRYWAIT P0, [UR5], R3 ;  /* 0x00000003ff0075a7 */ /* 0x000ea40008001105 */
[----:B--2---:R-:W-:Y:S05]  /*54b0*/  @!P0 BRA `(.L_x_98) ;  /* 0x0000003c000c8947 */ /* 0x004fea0003800000 */
.L_x_195:
[----:B------:R-:W-:-:S04]  /*54c0*/  UIADD3 UR4, UPT, UPT, UR4, 0x1, URZ ;  /* 0x0000000104047890 */ /* 0x000fc8000fffe0ff */
[----:B------:R-:W-:-:S04]  /*54d0*/  UISETP.NE.AND UP0, UPT, UR4, 0x3, UPT ;  /* 0x000000030400788c */ /* 0x000fc8000bf05270 */
[----:B------:R-:W-:Y:S02]  /*54e0*/  USEL UR5, URZ, 0x1, UP0 ;  /* 0x00000001ff057887 */ /* 0x000fe40008000000 */
[----:B------:R-:W-:-:S04]  /*54f0*/  USEL UR4, UR4, URZ, UP0 ;  /* 0x000000ff04047287 */ /* 0x000fc80008000000 */
[----:B------:R-:W-:Y:S01]  /*5500*/  ULEA UR4, UR4, UR24, 0x3 ;  /* 0x0000001804047291 */ /* 0x000fe2000f8e18ff */
[----:B--2---:R-:W-:-:S04]  /*5510*/  LOP3.LUT R3, R15, UR5, RZ, 0x3c, !PT ;  /* 0x000000050f037c12 */ /* 0x004fc8000f8e3cff */
[----:B------:R-:W-:Y:S01]  /*5520*/  SHF.L.U32 R3, R3, 0x1f, RZ ;  /* 0x0000001f03037819 */ /* 0x000fe200000006ff */
[----:B------:R-:W-:-:S07]  /*5530*/  IMAD.U32 R0, RZ, RZ, UR4 ;  /* 0x00000004ff007e24 */ /* 0x000fce000f8e00ff */
.L_x_99:
[----:B--2---:R2:W3:Y:S02]  /*5540*/  SYNCS.PHASECHK.TRANS64.TRYWAIT P0, [R0+URZ], R3 ;  /* 0x00000003000075a7 */ /* 0x0044e400080011ff */
[----:B---3--:R-:W-:Y:S05]  /*5550*/  @!P0 NANOSLEEP.SYNCS 0x989680 ;  /* 0x009896800000895d */ /* 0x008fea0003900000 */
[----:B------:R-:W3:Y:S02]  /*5560*/  @!P0 SYNCS.PHASECHK.TRANS64 P0, [R0+URZ], R3 ;  /* 0x00000003000085a7 */ /* 0x000ee400080010ff */
[----:B-1-3--:R-:W-:Y:S05]  /*5570*/  @P0 EXIT ;  /* 0x000000000000094d */ /* 0x00afea0003800000 */
[----:B------:R-:W-:Y:S05]  /*5580*/  BRA `(.L_x_99) ;  /* 0xfffffffc00ec7947 */ /* 0x000fea000383ffff */
.L_x_87:
[----:B------:R-:W-:-:S06]  /*5590*/  UISETP.GE.AND UP0, UPT, UR22, 0x4, UPT ;  /* 0x000000041600788c */ /* 0x000fcc000bf06270 */
[----:B------:R-:W-:-:S13]  /*55a0*/  PLOP3.LUT P0, PT, PT, PT, UP0, 0x80, 0x8 ;  /* 0x000000000008781c */ /* 0x000fda0003f0f008 */
[----:B------:R-:W-:Y:S05]  /*55b0*/  @!P0 EXIT ;  /* 0x000000000000894d */ /* 0x000fea0003800000 */
[----:B------:R-:W1:Y:S08]  /*55c0*/  S2UR UR4, SR_CgaCtaId ;  /* 0x00000000000479c3 */ /* 0x000e700000008800 */
[----:B------:R-:W-:Y:S01]  /*55d0*/  BAR.SYNC.DEFER_BLOCKING 0x6, 0xa0 ;  /* 0x0182800000007b1d */ /* 0x000fe20000010000 */
[C---:B------:R-:W-:Y:S01]  /*55e0*/  IMAD.SHL.U32 R3, R91.reuse, 0x20, RZ ;  /* 0x000000205b037824 */ /* 0x040fe200078e00ff */
[C---:B------:R-:W-:Y:S01]  /*55f0*/  LOP3.LUT R92, R91.reuse, 0x2, RZ, 0xc0, !PT ;  /* 0x000000025b5c7812 */ /* 0x040fe200078ec0ff */
[C---:B------:R-:W-:Y:S01]  /*5600*/  IMAD.SHL.U32 R96, R91.reuse, 0x4, RZ ;  /* 0x000000045b607824 */ /* 0x040fe200078e00ff */
[C---:B------:R-:W-:Y:S01]  /*5610*/  LOP3.LUT R97, R91.reuse, 0x60, RZ, 0xc0, !PT ;  /* 0x000000605b617812 */ /* 0x040fe200078ec0ff */
[----:B------:R-:W-:Y:S01]  /*5620*/  IMAD.U32 R37, R91, 0x10000, RZ ;  /* 0x000100005b257824 */ /* 0x000fe200078e00ff */
[----:B------:R-:W-:-:S02]  /*5630*/  UMOV UR47, 0x400 ;  /* 0x00000400002f7882 */ /* 0x000fc40000000000 */
[----:B------:R-:W2:Y:S01]  /*5640*/  LDC.64 R78, c[0x0][0x8b0] ;  /* 0x00022c00ff4e7b82 */ /* 0x000ea20000000a00 */
[----:B------:R-:W-:Y:S01]  /*5650*/  LOP3.LUT R5, R3, 0xc0, RZ, 0xc0, !PT ;  /* 0x000000c003057812 */ /* 0x000fe200078ec0ff */
[----:B------:R-:W-:Y:S01]  /*5660*/  HFMA2 R36, -RZ, RZ, 0, 0 ;  /* 0x00000000ff247431 */ /* 0x000fe200000001ff */
[----:B------:R-:W-:Y:S01]  /*5670*/  LOP3.LUT R91, R91, 0x4, RZ, 0xc0, !PT ;  /* 0x000000045b5b7812 */ /* 0x000fe200078ec0ff */
[----:B------:R-:W-:Y:S01]  /*5680*/  IMAD.MOV.U32 R94, RZ, RZ, RZ ;  /* 0x000000ffff5e7224 */ /* 0x000fe200078e00ff */
[----:B------:R-:W-:Y:S01]  /*5690*/  LOP3.LUT R96, R5, 0x18, R96, 0xf8, !PT ;  /* 0x0000001805607812 */ /* 0x000fe200078ef860 */
[----:B------:R-:W-:Y:S01]  /*56a0*/  IMAD.MOV.U32 R90, RZ, RZ, RZ ;  /* 0x000000ffff5a7224 */ /* 0x000fe200078e00ff */
[----:B------:R-:W-:Y:S01]  /*56b0*/  LOP3.LUT R37, R37, 0x600000, RZ, 0xc0, !PT ;  /* 0x0060000025257812 */ /* 0x000fe200078ec0ff */
[----:B------:R-:W3:Y:S01]  /*56c0*/  LDC.64 R76, c[0x0][0x8a8] ;  /* 0x00022a00ff4c7b82 */ /* 0x000ee20000000a00 */
[----:B------:R-:W-:Y:S01]  /*56d0*/  IADD3 R95, PT, PT, -R91, 0x2, RZ ;  /* 0x000000025b5f7810 */ /* 0x000fe20007ffe1ff */
[----:B------:R-:W-:Y:S01]  /*56e0*/  IMAD.MOV R92, RZ, RZ, -R92 ;  /* 0x000000ffff5c7224 */ /* 0x000fe200078e0a5c */
[----:B------:R-:W-:Y:S01]  /*56f0*/  LOP3.LUT R96, R96, 0xf20, R3, 0xf8, !PT ;  /* 0x00000f2060607812 */ /* 0x000fe200078ef803 */
[----:B------:R-:W4:Y:S01]  /*5700*/  LDCU UR62, c[0x0][0x370] ;  /* 0x00006e00ff3e77ac */ /* 0x000f220008000800 */
[----:B------:R-:W-:Y:S01]  /*5710*/  MOV R93, RZ ;  /* 0x000000ff005d7202 */ /* 0x000fe20000000f00 */
[----:B------:R-:W-:Y:S01]  /*5720*/  IMAD.SHL.U32 R95, R95, 0x10, RZ ;  /* 0x000000105f5f7824 */ /* 0x000fe200078e00ff */
[----:B------:R-:W-:Y:S01]  /*5730*/  IADD3 R91, PT, PT, -R91, RZ, RZ ;  /* 0x000000ff5b5b7210 */ /* 0x000fe20007ffe1ff */
[----:B-1----:R-:W-:Y:S01]  /*5740*/  ULEA UR47, UR4, UR47, 0x18 ;  /* 0x0000002f042f7291 */ /* 0x002fe2000f8ec0ff */
[----:B------:R-:W1:Y:S01]  /*5750*/  LDCU.64 UR4, c[0x0][0x890] ;  /* 0x00011200ff0477ac */ /* 0x000e620008000a00 */
[----:B------:R-:W-:Y:S01]  /*5760*/  UMOV UR54, 0x1 ;  /* 0x0000000100367882 */ /* 0x000fe20000000000 */
[----:B------:R-:W-:Y:S01]  /*5770*/  UMOV UR46, URZ ;  /* 0x000000ff002e7c82 */ /* 0x000fe20008000000 */
[----:B------:R-:W2:Y:S05]  /*5780*/  LDCU UR41, c[0x0][0xb0c] ;  /* 0x00016180ff2977ac */ /* 0x000eaa0008000800 */
[----:B------:R-:W4:Y:S01]  /*5790*/  LDS R0, [UR47+0x1f0] ;  /* 0x0001f02fff007984 */ /* 0x000f220008000800 */
[----:B------:R-:W2:Y:S01]  /*57a0*/  LDCU UR39, c[0x0][0xb30] ;  /* 0x00016600ff2777ac */ /* 0x000ea20008000800 */
[----:B------:R-:W2:Y:S01]  /*57b0*/  LDCU.64 UR60, c[0x0][0x888] ;  /* 0x00011100ff3c77ac */ /* 0x000ea20008000a00 */
[----:B-1----:R-:W-:Y:S01]  /*57c0*/  IMAD.U32 R99, RZ, RZ, UR4 ;  /* 0x00000004ff637e24 */ /* 0x002fe2000f8e00ff */
[----:B------:R-:W-:Y:S01]  /*57d0*/  UIADD3 UR4, UPT, UPT, UR47, 0x200, URZ ;  /* 0x000002002f047890 */ /* 0x000fe2000fffe0ff */
[----:B------:R-:W-:Y:S01]  /*57e0*/  IMAD.U32 R98, RZ, RZ, UR5 ;  /* 0x00000005ff627e24 */ /* 0x000fe2000f8e00ff */
[----:B------:R-:W1:Y:S04]  /*57f0*/  LDCU.64 UR42, c[0x0][0xb28] ;  /* 0x00016500ff2a77ac */ /* 0x000e680008000a00 */
[----:B------:R-:W-:Y:S01]  /*5800*/  LEA R96, R96, UR4, 0x1 ;  /* 0x0000000460607c11 */ /* 0x000fe2000f8e08ff */
[----:B------:R-:W1:Y:S01]  /*5810*/  LDCU.128 UR56, c[0x0][0xb10] ;  /* 0x00016200ff3877ac */ /* 0x000e620008000c00 */
[----:B------:R-:W1:Y:S01]  /*5820*/  LDCU UR55, c[0x0][0x374] ;  /* 0x00006e80ff3777ac */ /* 0x000e620008000800 */
[----:B------:R-:W-:Y:S01]  /*5830*/  UMOV UR53, URZ ;  /* 0x000000ff00357c82 */ /* 0x000fe20008000000 */
[----:B------:R-:W-:Y:S01]  /*5840*/  UMOV UR52, URZ ;  /* 0x000000ff00347c82 */ /* 0x000fe20008000000 */
[----:B----4-:R-:W-:Y:S01]  /*5850*/  IADD3 R37, PT, PT, R0, R37, RZ ;  /* 0x0000002500257210 */ /* 0x010fe20007ffe0ff */
[----:B-123--:R-:W-:-:S07]  /*5860*/  IMAD.U32 R0, RZ, RZ, UR4 ;  /* 0x00000004ff007e24 */ /* 0x00efce000f8e00ff */
.L_x_130:
[C---:B------:R-:W-:Y:S02]  /*5870*/  LEA R3, R90.reuse, UR47, 0x3 ;  /* 0x0000002f5a037c11 */ /* 0x040fe4000f8e18ff */
[----:B------:R-:W-:Y:S02]  /*5880*/  SHF.L.U32 R0, R93, 0x1f, RZ ;  /* 0x0000001f5d007819 */ /* 0x000fe400000006ff */
[----:B------:R-:W-:Y:S02]  /*5890*/  LEA R5, R90, UR47, 0x4 ;  /* 0x0000002f5a057c11 */ /* 0x000fe4000f8e20ff */
[----:B-1----:R-:W1:Y:S02]  /*58a0*/  SYNCS.PHASECHK.TRANS64.TRYWAIT P0, [R3+URZ+0x140], R0 ;  /* 0x00014000030075a7 */ /* 0x002e6400080011ff */
[----:B-1----:R-:W-:Y:S05]  /*58b0*/  @!P0 BRA `(.L_x_100) ;  /* 0x0000003800248947 */ /* 0x002fea0003800000 */
.L_x_196:
        /* <DEDUP_REMOVED lines=8> */
[----:B--2---:R-:W-:Y:S11]  /*5940*/  LOP3.LUT P0, RZ, R6, 0x1, RZ, 0xc0, !PT ;  /* 0x0000000106ff7812 */ /* 0x004ff6000780c0ff */
[----:B------:R-:W-:Y:S02]  /*5950*/  @!UPT UIADD3 URZ, UPT, UPT, URZ, URZ, URZ ;  /* 0x000000fffffff290 */ /* 0x000fe4000fffe0ff */
[----:B---3--:R-:W-:Y:S01]  /*5960*/  VOTEU.ANY UP1, P0 ;  /* 0x0000000000ff7886 */ /* 0x008fe20000020100 */
[----:B------:R-:W-:Y:S01]  /*5970*/  PLOP3.LUT P0, PT, PT, PT, UP1, 0x80, 0x8 ;  /* 0x000000000008781c */ /* 0x000fe20003f0f018 */
[----:B------:R-:W-:Y:S06]  /*5980*/  UP2UR UR4, UPR, URZ, 0x2 ;  /* 0x00000002ff047883 */ /* 0x000fec0008000000 */
[----:B------:R-:W-:Y:S06]  /*5990*/  IMAD.U32 R100, RZ, RZ, UR4 ;  /* 0x00000004ff647e24 */ /* 0x000fec000f8e00ff */
[----:B-1----:R-:W-:Y:S02]  /*59a0*/  @P0 SHF.R.U32.HI R0, RZ, 0x10, R5 ;  /* 0x00000010ff000819 */ /* 0x002fe40000011605 */
        /* <DEDUP_REMOVED lines=12> */
[----:B------:R-:W2:Y:S01]  /*5a70*/  LDCU UR12, c[0x0][0xb20] ;  /* 0x00016400ff0c77ac */ /* 0x000ea20008000800 */
[----:B------:R-:W-:Y:S02]  /*5a80*/  UIMAD.WIDE.U32 UR4, UR55, UR59, URZ ;  /* 0x0000003b370472a5 */ /* 0x000fe4000f8e00ff */
[----:B------:R-:W-:Y:S02]  /*5a90*/  UIMAD.WIDE.U32 UR6, UR62, UR56, URZ ;  /* 0x000000383e0672a5 */ /* 0x000fe4000f8e00ff */
[----:B------:R-:W-:Y:S02]  /*5aa0*/  UISETP.NE.AND UP0, UPT, UR58, 0x1, UPT ;  /* 0x000000013a00788c */ /* 0x000fe4000bf05270 */
[----:B------:R-:W-:Y:S02]  /*5ab0*/  UIMAD.WIDE.U32 UR8, UR37, UR59, URZ ;  /* 0x0000003b250872a5 */ /* 0x000fe4000f8e00ff */
[----:B------:R-:W-:Y:S02]  /*5ac0*/  UIMAD.WIDE.U32 UR10, UR38, UR56, URZ ;  /* 0x00000038260a72a5 */ /* 0x000fe4000f8e00ff */
[----:B------:R-:W-:Y:S02]  /*5ad0*/  UISETP.NE.AND UP1, UPT, UR41, 0x1, UPT ;  /* 0x000000012900788c */ /* 0x000fe4000bf25270 */
[----:B------:R-:W-:Y:S01]  /*5ae0*/  UISETP.NE.AND UP2, UPT, UR40, 0x1, UPT ;  /* 0x000000012800788c */ /* 0x000fe2000bf45270 */
[----:B------:R-:W-:Y:S02]  /*5af0*/  UMOV UR4, UR5 ;  /* 0x0000000500047c82 */ /* 0x000fe40008000000 */
[----:B--2---:R-:W-:Y:S03]  /*5b00*/  USHF.R.U32.HI UR5, URZ, UR12, UR4 ;  /* 0x0000000cff057299 */ /* 0x004fe60008011604 */
[----:B------:R-:W-:Y:S02]  /*5b10*/  UMOV UR4, UR7 ;  /* 0x0000000700047c82 */ /* 0x000fe40008000000 */
[----:B------:R-:W-:Y:S02]  /*5b20*/  USHF.R.U32.HI UR7, URZ, UR57, UR4 ;  /* 0x00000039ff077299 */ /* 0x000fe40008011604 */
[----:B------:R-:W-:Y:S02]  /*5b30*/  USEL UR4, UR55, UR5, !UP0 ;  /* 0x0000000537047287 */ /* 0x000fe4000c000000 */
[----:B------:R-:W-:Y:S01]  /*5b40*/  USEL UR7, UR62, UR7, !UP1 ;  /* 0x000000073e077287 */ /* 0x000fe2000c800000 */
[----:B------:R-:W-:Y:S01]  /*5b50*/  UMOV UR5, UR9 ;  /* 0x0000000900057c82 */ /* 0x000fe20008000000 */
[----:B------:R-:W-:Y:S02]  /*5b60*/  UIMAD.WIDE.U32 UR8, UR4, UR42, URZ ;  /* 0x0000002a040872a5 */ /* 0x000fe4000f8e00ff */
[----:B------:R-:W-:Y:S03]  /*5b70*/  USHF.R.U32.HI UR6, URZ, UR12, UR5 ;  /* 0x0000000cff067299 */ /* 0x000fe60008011605 */
[----:B------:R-:W-:Y:S01]  /*5b80*/  UMOV UR5, UR11 ;  /* 0x0000000b00057c82 */ /* 0x000fe20008000000 */
[----:B------:R-:W-:Y:S02]  /*5b90*/  UIMAD.WIDE.U32 UR10, UR7, UR42, URZ ;  /* 0x0000002a070a72a5 */ /* 0x000fe4000f8e00ff */
[----:B------:R-:W-:Y:S02]  /*5ba0*/  USHF.R.U32.HI UR12, URZ, UR57, UR5 ;  /* 0x00000039ff0c7299 */ /* 0x000fe40008011605 */
[----:B------:R-:W-:Y:S01]  /*5bb0*/  USEL UR6, UR37, UR6, !UP0 ;  /* 0x0000000625067287 */ /* 0x000fe2000c000000 */
[----:B------:R-:W-:Y:S02]  /*5bc0*/  UMOV UR5, UR9 ;  /* 0x0000000900057c82 */ /* 0x000fe40008000000 */
[----:B------:R-:W-:Y:S01]  /*5bd0*/  UMOV UR10, UR11 ;  /* 0x0000000b000a7c82 */ /* 0x000fe20008000000 */
[----:B------:R-:W-:Y:S02]  /*5be0*/  @UP2 USHF.R.U32.HI UR4, URZ, UR43, UR5 ;  /* 0x0000002bff042299 */ /* 0x000fe40008011605 */
[----:B------:R-:W-:Y:S02]  /*5bf0*/  @UP2 USHF.R.U32.HI UR7, URZ, UR43, UR10 ;  /* 0x0000002bff072299 */ /* 0x000fe4000801160a */
[----:B------:R-:W-:Y:S02]  /*5c00*/  UIMAD UR4, UR40, UR4, URZ ;  /* 0x00000004280472a4 */ /* 0x000fe4000f8e02ff */
[----:B------:R-:W-:Y:S02]  /*5c10*/  UIMAD.WIDE.U32 UR10, UR6, UR42, URZ ;  /* 0x0000002a060a72a5 */ /* 0x000fe4000f8e00ff */
[----:B------:R-:W-:Y:S02]  /*5c20*/  USEL UR5, UR38, UR12, !UP1 ;  /* 0x0000000c26057287 */ /* 0x000fe4000c800000 */
[----:B------:R-:W-:Y:S02]  /*5c30*/  UIMAD UR8, UR40, UR7, URZ ;  /* 0x00000007280872a4 */ /* 0x000fe4000f8e02ff */
[----:B------:R-:W-:Y:S03]  /*5c40*/  UISETP.GE.AND UP0, UPT, UR6, UR4, UPT ;  /* 0x000000040600728c */ /* 0x000fe6000bf06270 */
[----:B------:R-:W-:Y:S01]  /*5c50*/  UMOV UR4, UR11 ;  /* 0x0000000b00047c82 */ /* 0x000fe20008000000 */
[----:B------:R-:W-:Y:S02]  /*5c60*/  UISETP.GE.OR UP0, UPT, UR5, UR8, UP0 ;  /* 0x000000080500728c */ /* 0x000fe40008706670 */
[----:B------:R-:W-:Y:S02]  /*5c70*/  USHF.R.U32.HI UR4, URZ, UR43, UR4 ;  /* 0x0000002bff047299 */ /* 0x000fe40008011604 */
[----:B------:R-:W-:Y:S02]  /*5c80*/  UIMAD.WIDE.U32 UR8, UR5, UR42, URZ ;  /* 0x0000002a050872a5 */ /* 0x000fe4000f8e00ff */
[----:B------:R-:W-:Y:S02]  /*5c90*/  USEL UR11, UR6, UR4, !UP2 ;  /* 0x00000004060b7287 */ /* 0x000fe4000d000000 */
[----:B------:R-:W-:Y:S02]  /*5ca0*/  UIADD3 UR8, UPT, UPT, -UR5, URZ, URZ ;  /* 0x000000ff05087290 */ /* 0x000fe4000fffe1ff */
[----:B------:R-:W-:Y:S01]  /*5cb0*/  UIADD3 UR10, UPT, UPT, -UR11, URZ, URZ ;  /* 0x000000ff0b0a7290 */ /* 0x000fe2000fffe1ff */
[----:B------:R-:W-:Y:S01]  /*5cc0*/  @!UP0 UMOV UR4, UR9 ;  /* 0x0000000900048c82 */ /* 0x000fe20008000000 */
[----:B------:R-:W-:Y:S02]  /*5cd0*/  UIADD3 UR9, UPT, UPT, -UR6, URZ, URZ ;  /* 0x000000ff06097290 */ /* 0x000fe4000fffe1ff */
[----:B------:R-:W-:Y:S02]  /*5ce0*/  @!UP0 USHF.R.U32.HI UR4, URZ, UR43, UR4 ;  /* 0x0000002bff048299 */ /* 0x000fe40008011604 */
[----:B------:R-:W-:Y:S02]  /*5cf0*/  UIMAD UR10, UR40, UR10, UR6 ;  /* 0x0000000a280a72a4 */ /* 0x000fe4000f8e0206 */
[----:B------:R-:W-:Y:S04]  /*5d00*/  @!UP0 USEL UR4, UR5, UR4, !UP2 ;  /* 0x0000000405048287 */ /* 0x000fe8000d000000 */
[----:B------:R-:W-:Y:S02]  /*5d10*/  @!UP0 UIMAD UR10, UR7, UR10, UR4 ;  /* 0x0000000a070a82a4 */ /* 0x000fe4000f8e0204 */
[----:B------:R-:W-:Y:S02]  /*5d20*/  @!UP0 UIADD3 UR11, UPT, UPT, UR11, -UR4, URZ ;  /* 0x800000040b0b8290 */ /* 0x000fe4000fffe0ff */
[----:B------:R-:W-:Y:S02]  /*5d30*/  UIMAD UR7, UR41, UR8, UR38 ;  /* 0x00000008290772a4 */ /* 0x000fe4000f8e0226 */
[----:B------:R-:W-:Y:S02]  /*5d40*/  @!UP0 UIMAD UR6, UR11, UR40, UR5 ;  /* 0x000000280b0682a4 */ /* 0x000fe4000f8e0205 */
[----:B------:R-:W-:Y:S01]  /*5d50*/  UIMAD UR4, UR58, UR9, UR37 ;  /* 0x000000093a0472a4 */ /* 0x000fe2000f8e0225 */
[----:B------:R-:W-:Y:S02]  /*5d60*/  @!UP0 UMOV UR5, UR10 ;  /* 0x0000000a00058c82 */ /* 0x000fe40008000000 */
[----:B------:R-:W-:Y:S02]  /*5d70*/  UIMAD UR38, UR5, UR41, UR7 ;  /* 0x00000029052672a4 */ /* 0x000fe4000f8e0207 */
[----:B------:R-:W-:Y:S11]  /*5d80*/  UIMAD UR37, UR6, UR58, UR4 ;  /* 0x0000003a062572a4 */ /* 0x000ff6000f8e0204 */
[----:B------:R-:W-:Y:S01]  /*5d90*/  @!UPT UIADD3 URZ, UPT, UPT, URZ, URZ, URZ ;  /* 0x000000fffffff290 */ /* 0x000fe2000fffe0ff */
.L_x_101:
[----:B------:R-:W-:Y:S01]  /*5da0*/  UISETP.NE.AND UP0, UPT, UR39, 0x1, UPT ;  /* 0x000000012700788c */ /* 0x000fe2000bf05270 */
[----:B------:R-:W-:Y:S01]  /*5db0*/  IADD3 R90, PT, PT, R90, 0x1, RZ ;  /* 0x000000015a5a7810 */ /* 0x000fe20007ffe0ff */
[----:B------:R-:W-:Y:S02]  /*5dc0*/  UIADD3 UR11, UPT, UPT, UR47, 0x200, URZ ;  /* 0x000002002f0b7890 */ /* 0x000fe4000fffe0ff */
[----:B------:R-:W-:Y:S02]  /*5dd0*/  USHF.L.U32 UR50, UR25, 0x7, URZ ;  /* 0x0000000719327899 */ /* 0x000fe400080006ff */
[----:B------:R-:W-:Y:S05]  /*5de0*/  USHF.L.U32 UR49, UR30, 0x6, URZ ;  /* 0x000000061e317899 */ /* 0x000fea00080006ff */
[----:B------:R-:W2:Y:S01]  /*5df0*/  @!UP0 LDCU.128 UR12, c[0x0][0xb10] ;  /* 0x00016200ff0c87ac */ /* 0x000ea20008000c00 */
[----:B------:R-:W3:Y:S01]  /*5e00*/  @!UP0 LDCU UR5, c[0x0][0xb0c] ;  /* 0x00016180ff0587ac */ /* 0x000ee20008000800 */
[----:B------:R-:W4:Y:S01]  /*5e10*/  @!UP0 LDCU UR10, c[0x0][0xb20] ;  /* 0x00016400ff0a87ac */ /* 0x000f220008000800 */
[----:B--2---:R-:W-:Y:S02]  /*5e20*/  UIMAD.WIDE.U32 UR8, UR38, UR12, URZ ;  /* 0x0000000c260872a5 */ /* 0x004fe4000f8e00ff */
[----:B------:R-:W-:Y:S02]  /*5e30*/  UIMAD.WIDE.U32 UR6, UR37, UR15, URZ ;  /* 0x0000000f250672a5 */ /* 0x000fe4000f8e00ff */
[----:B------:R-:W-:Y:S03]  /*5e40*/  @!UP0 UISETP.NE.AND UP1, UPT, UR14, 0x1, UPT ;  /* 0x000000010e00888c */ /* 0x000fe6000bf25270 */
[----:B------:R-:W-:Y:S01]  /*5e50*/  @!UP0 UMOV UR4, UR9 ;  /* 0x0000000900048c82 */ /* 0x000fe20008000000 */
[----:B---3--:R-:W-:Y:S02]  /*5e60*/  @!UP0 UISETP.NE.AND UP2, UPT, UR5, 0x1, UPT ;  /* 0x000000010500888c */ /* 0x008fe4000bf45270 */
[----:B------:R-:W-:Y:S01]  /*5e70*/  @!UP0 USHF.R.U32.HI UR4, URZ, UR13, UR4 ;  /* 0x0000000dff048299 */ /* 0x000fe20008011604 */
[----:B------:R-:W-:Y:S02]  /*5e80*/  @!UP0 UMOV UR6, UR7 ;  /* 0x0000000700068c82 */ /* 0x000fe40008000000 */
[----:B----4-:R-:W-:Y:S02]  /*5e90*/  @!UP0 USHF.R.U32.HI UR6, URZ, UR10, UR6 ;  /* 0x0000000aff068299 */ /* 0x010fe40008011606 */
[----:B------:R-:W-:Y:S02]  /*5ea0*/  @!UP0 USEL UR7, UR38, UR4, !UP2 ;  /* 0x0000000426078287 */ /* 0x000fe4000d000000 */
[----:B------:R-:W-:Y:S04]  /*5eb0*/  @!UP0 USEL UR6, UR37, UR6, !UP1 ;  /* 0x0000000625068287 */ /* 0x000fe8000c800000 */
[----:B------:R-:W-:Y:S02]  /*5ec0*/  @!UP0 UIADD3 UR4, UPT, UPT, -UR7, UR6, URZ ;  /* 0x0000000607048290 */ /* 0x000fe4000fffe1ff */
[----:B------:R-:W-:Y:S02]  /*5ed0*/  @!UP0 UIADD3 UR6, UPT, UPT, UR7, -UR6, URZ ;  /* 0x8000000607068290 */ /* 0x000fe4000fffe0ff */
[----:B------:R-:W-:Y:S02]  /*5ee0*/  @!UP0 UIMAD UR38, UR4, UR5, UR38 ;  /* 0x00000005042682a4 */ /* 0x000fe4000f8e0226 */
[----:B------:R-:W-:Y:S02]  /*5ef0*/  @!UP0 UIMAD UR37, UR6, UR14, UR37 ;  /* 0x0000000e062582a4 */ /* 0x000fe4000f8e0225 */
[----:B------:R-:W-:Y:S09]  /*5f00*/  ULOP3.LUT UP0, URZ, UR11, 0x1b0, URZ, 0xc0, !UPT ;  /* 0x000001b00bff7892 */ /* 0x000ff2000f80c0ff */
[----:B------:R-:W-:Y:S05]  /*5f10*/  BRA.U !UP0, `(.L_x_102) ;  /* 0x00000001087c7547 */ /* 0x000fea000b800000 */
[----:B------:R-:W2:Y:S01]  /*5f20*/  LDCU.64 UR8, c[0x4][0x80] ;  /* 0x01001000ff0877ac */ /* 0x000ea20008000a00 */
[----:B------:R-:W-:Y:S01]  /*5f30*/  MOV R2, 0x0 ;  /* 0x0000000000027802 */ /* 0x000fe20000000f00 */
[----:B------:R-:W-:Y:S02]  /*5f40*/  HFMA2 R12, -RZ, RZ, 0, 5.9604644775390625e-08 ;  /* 0x00000001ff0c7431 */ /* 0x000fe400000001ff */
[----:B------:R-:W-:Y:S01]  /*5f50*/  IMAD.MOV.U32 R8, RZ, RZ, 0x70 ;  /* 0x00000070ff087424 */ /* 0x000fe200078e00ff */
[----:B------:R3:W4:Y:S01]  /*5f60*/  LDC.64 R14, c[0x4][R2] ;  /* 0x01000000020e7b82 */ /* 0x0007220000000a00 */
[----:B------:R-:W1:Y:S01]  /*5f70*/  LDCU.64 UR6, c[0x4][0x88] ;  /* 0x01001100ff0677ac */ /* 0x000e620008000a00 */
[----:B------:R-:W-:Y:S01]  /*5f80*/  IMAD.MOV.U32 R13, RZ, RZ, RZ ;  /* 0x000000ffff0d7224 */ /* 0x000fe200078e00ff */
[----:B------:R-:W1:Y:S01]  /*5f90*/  LDCU.64 UR4, c[0x4][0x8] ;  /* 0x01000100ff0477ac */ /* 0x000e620008000a00 */
[----:B--2---:R-:W-:Y:S01]  /*5fa0*/  MOV R5, UR9 ;  /* 0x0000000900057c02 */ /* 0x004fe20008000f00 */
[----:B------:R-:W-:Y:S01]  /*5fb0*/  IMAD.U32 R4, RZ, RZ, UR8 ;  /* 0x00000008ff047e24 */ /* 0x000fe2000f8e00ff */
[----:B-1----:R-:W-:Y:S01]  /*5fc0*/  MOV R7, UR7 ;  /* 0x0000000700077c02 */ /* 0x002fe20008000f00 */
[----:B------:R-:W-:Y:S01]  /*5fd0*/  IMAD.U32 R6, RZ, RZ, UR6 ;  /* 0x00000006ff067e24 */ /* 0x000fe2000f8e00ff */
[----:B------:R-:W-:Y:S01]  /*5fe0*/  MOV R11, UR5 ;  /* 0x00000005000b7c02 */ /* 0x000fe20008000f00 */
[----:B------:R-:W-:Y:S02]  /*5ff0*/  IMAD.U32 R10, RZ, RZ, UR4 ;  /* 0x00000004ff0a7e24 */ /* 0x000fe4000f8e00ff */
[----:B------:R-:W-:Y:S07]  /*6000*/  LEPC R20, `(.L_x_103) ;  /* 0x000000001014794e */ /* 0x000fee0000000000 */
[----:B---345:R-:W-:Y:S05]  /*6010*/  CALL.ABS.NOINC R14 ;  /* 0x000000000e007343 */ /* 0x038fea0003c00000 */
.L_x_103:
[----:B------:R-:W1:Y:S01]  /*6020*/  LDCU.64 UR8, c[0x4][0x80] ;  /* 0x01001000ff0877ac */ /* 0x000e620008000a00 */
[----:B------:R-:W2:Y:S01]  /*6030*/  LDC.64 R2, c[0x4][R2] ;  /* 0x0100000002027b82 */ /* 0x000ea20000000a00 */
[----:B------:R-:W-:Y:S02]  /*6040*/  HFMA2 R12, -RZ, RZ, 0, 5.9604644775390625e-08 ;  /* 0x00000001ff0c7431 */ /* 0x000fe400000001ff */
[----:B------:R-:W-:Y:S02]  /*6050*/  IMAD.MOV.U32 R8, RZ, RZ, 0x70 ;  /* 0x00000070ff087424 */ /* 0x000fe400078e00ff */
[----:B------:R-:W-:Y:S01]  /*6060*/  IMAD.MOV.U32 R13, RZ, RZ, RZ ;  /* 0x000000ffff0d7224 */ /* 0x000fe200078e00ff */
[----:B------:R-:W3:Y:S01]  /*6070*/  LDCU.64 UR6, c[0x4][0x88] ;  /* 0x01001100ff0677ac */ /* 0x000ee20008000a00 */
[----:B------:R-:W4:Y:S01]  /*6080*/  LDCU.64 UR4, c[0x4][0x8] ;  /* 0x01000100ff0477ac */ /* 0x000f220008000a00 */
[----:B-1----:R-:W-:Y:S02]  /*6090*/  MOV R4, UR8 ;  /* 0x0000000800047c02 */ /* 0x002fe40008000f00 */
[----:B------:R-:W-:Y:S02]  /*60a0*/  MOV R5, UR9 ;  /* 0x0000000900057c02 */ /* 0x000fe40008000f00 */
[----:B---3--:R-:W-:Y:S01]  /*60b0*/  MOV R7, UR7 ;  /* 0x0000000700077c02 */ /* 0x008fe20008000f00 */
[----:B------:R-:W-:Y:S01]  /*60c0*/  IMAD.U32 R6, RZ, RZ, UR6 ;  /* 0x00000006ff067e24 */ /* 0x000fe2000f8e00ff */
[----:B----4-:R-:W-:Y:S01]  /*60d0*/  MOV R11, UR5 ;  /* 0x00000005000b7c02 */ /* 0x010fe20008000f00 */
[----:B------:R-:W-:Y:S02]  /*60e0*/  IMAD.U32 R10, RZ, RZ, UR4 ;  /* 0x00000004ff0a7e24 */ /* 0x000fe4000f8e00ff */
[----:B------:R-:W-:Y:S07]  /*60f0*/  LEPC R20, `(.L_x_102) ;  /* 0x000000001014794e */ /* 0x000fee0000000000 */
[----:B--2---:R-:W-:Y:S05]  /*6100*/  CALL.ABS.NOINC R2 ;  /* 0x0000000002007343 */ /* 0x004fea0003c00000 */
.L_x_102:
[----:B------:R-:W-:Y:S02]  /*6110*/  R2UR UR6, R88 ;  /* 0x00000000580672ca */ /* 0x000fe400000e0000 */
[----:B------:R-:W-:Y:S02]  /*6120*/  R2UR UR5, R99 ;  /* 0x00000000630572ca */ /* 0x000fe400000e0000 */
[----:B------:R-:W-:Y:S02]  /*6130*/  R2UR UR4, R98 ;  /* 0x00000000620472ca */ /* 0x000fe400000e0000 */
[----:B------:R-:W-:Y:S02]  /*6140*/  ISETP.NE.U32.AND P4, PT, R78, RZ, PT ;  /* 0x000000ff4e00720c */ /* 0x000fe40003f85070 */
[----:B------:R-:W-:Y:S02]  /*6150*/  ISETP.NE.U32.AND P2, PT, RZ, UR60, PT ;  /* 0x0000003cff007c0c */ /* 0x000fe4000bf45070 */
[----:B------:R-:W-:Y:S02]  /*6160*/  ISETP.NE.AND.EX P4, PT, R79, RZ, PT, P4 ;  /* 0x000000ff4f00720c */ /* 0x000fe40003f85340 */
[----:B------:R-:W-:Y:S01]  /*6170*/  ISETP.NE.AND.EX P2, PT, RZ, UR61, PT, P2 ;  /* 0x0000003dff007c0c */ /* 0x000fe2000bf45320 */
[----:B------:R-:W-:Y:S02]  /*6180*/  UISETP.NE.AND UP2, UPT, UR6, URZ, UPT ;  /* 0x000000ff0600728c */ /* 0x000fe4000bf45270 */
[----:B------:R-:W-:Y:S04]  /*6190*/  UISETP.NE.U32.AND UP0, UPT, UR5, URZ, UPT ;  /* 0x000000ff0500728c */ /* 0x000fe8000bf05070 */
[----:B------:R-:W-:Y:S01]  /*61a0*/  UISETP.NE.AND.EX UP1, UPT, UR4, URZ, UPT, UP0 ;  /* 0x000000ff0400728c */ /* 0x000fe2000bf25300 */
[----:B------:R-:W-:Y:S01]  /*61b0*/  PLOP3.LUT P1, PT, PT, PT, UP2, 0x80, 0x8 ;  /* 0x000000000008781c */ /* 0x000fe20003f2f028 */
[----:B------:R-:W-:Y:S03]  /*61c0*/  UPLOP3.LUT UP0, UPT, UPT, UPT, UPT, 0x40, 0x4 ;  /* 0x000000000004789c */ /* 0x000fe60003f0e870 */
[----:B------:R-:W-:Y:S06]  /*61d0*/  @UP2 UPLOP3.LUT UP0, UPT, UPT, UPT, UP1, 0x80, 0x8 ;  /* 0x000000000008289c */ /* 0x000fec0003f0f010 */
[----:B------:R-:W-:Y:S01]  /*61e0*/  PLOP3.LUT P0, PT, PT, PT, UP0, 0x80, 0x8 ;  /* 0x000000000008781c */ /* 0x000fe20003f0f008 */
[----:B------:R-:W-:Y:S01]  /*61f0*/  @!UPT UIADD3 URZ, UPT, UPT, URZ, URZ, URZ ;  /* 0x000000fffffff290 */ /* 0x000fe2000fffe0ff */
[----:B------:R-:W-:Y:S11]  /*6200*/  BRA.U !UP1, `(.L_x_104) ;  /* 0x0000000109407547 */ /* 0x000ff6000b800000 */
[----:B------:R-:W-:Y:S01]  /*6210*/  UISETP.NE.U32.AND UP0, UPT, UR60, URZ, UPT ;  /* 0x000000ff3c00728c */ /* 0x000fe2000bf05070 */
[----:B------:R-:W-:Y:S01]  /*6220*/  R2UR UR6, R99 ;  /* 0x00000000630672ca */ /* 0x000fe200000e0000 */
[----:B------:R-:W2:Y:S01]  /*6230*/  LDCU.64 UR8, c[0x0][0x358] ;  /* 0x00006b00ff0877ac */ /* 0x000ea20008000a00 */
[----:B------:R-:W-:Y:S02]  /*6240*/  HFMA2 R84, -RZ, RZ, 0, 5.9604644775390625e-08 ;  /* 0x00000001ff547431 */ /* 0x000fe400000001ff */
[----:B-1----:R-:W-:Y:S01]  /*6250*/  IMAD.MOV.U32 R0, RZ, RZ, 0x1 ;  /* 0x00000001ff007424 */ /* 0x002fe200078e00ff */
[----:B------:R-:W-:Y:S06]  /*6260*/  UISETP.NE.AND.EX UP0, UPT, UR61, URZ, UPT, UP0 ;  /* 0x000000ff3d00728c */ /* 0x000fec000bf05300 */
[----:B------:R-:W-:Y:S05]  /*6270*/  PLOP3.LUT P3, PT, PT, PT, UP0, 0x80, 0x8 ;  /* 0x000000000008781c */ /* 0x000fea0003f6f008 */
[----:B------:R-:W1:Y:S01]  /*6280*/  @UP0 LDCU.64 UR4, c[0x0][0x888] ;  /* 0x00011100ff0407ac */ /* 0x000e620008000a00 */
[----:B------:R-:W-:Y:S07]  /*6290*/  @UP0 UIMAD UR6, UR36, UR6, URZ ;  /* 0x00000006240602a4 */ /* 0x000fee000f8e02ff */
[----:B------:R-:W-:Y:S01]  /*62a0*/  @!P3 PRMT R84, R0, 0x7610, R84 ;  /* 0x000076100054b816 */ /* 0x000fe20000000054 */
[----:B-1----:R-:W-:Y:S06]  /*62b0*/  @UP0 UIMAD.WIDE UR4, UR6, 0x4, UR4 ;  /* 0x00000004060408a5 */ /* 0x002fec000f8e0204 */
[----:B------:R-:W-:Y:S02]  /*62c0*/  IMAD.U32 R2, RZ, RZ, UR4 ;  /* 0x00000004ff027e24 */ /* 0x000fe4000f8e00ff */
[----:B------:R-:W-:Y:S03]  /*62d0*/  IMAD.U32 R3, RZ, RZ, UR5 ;  /* 0x00000005ff037e24 */ /* 0x000fe6000f8e00ff */
[----:B------:R-:W1:Y:S02]  /*62e0*/  @!UP0 LDCU UR4, c[0x0][0x880] ;  /* 0x00011000ff0487ac */ /* 0x000e640008000800 */
[----:B--2--5:R2:W5:Y:S02]  /*62f0*/  @P3 LDG.E R41, desc[UR8][R2.64] ;  /* 0x0000000802293981 */ /* 0x024564000c1e1900 */
[----:B-12---:R-:W-:Y:S02]  /*6300*/  @!P3 MOV R41, UR4 ;  /* 0x000000040029bc02 */ /* 0x006fe40008000f00 */
.L_x_104:
[----:B------:R-:W-:Y:S05]  /*6310*/  @!P4 BRA `(.L_x_105) ;  /* 0x000000000024c947 */ /* 0x000fea0003800000 */
[----:B------:R-:W-:Y:S01]  /*6320*/  ISETP.NE.U32.AND P3, PT, R76, RZ, PT ;  /* 0x000000ff4c00720c */ /* 0x000fe20003f65070 */
[----:B------:R-:W2:Y:S03]  /*6330*/  LDCU.64 UR4, c[0x0][0x358] ;  /* 0x00006b00ff0477ac */ /* 0x000ea60008000a00 */
[----:B------:R-:W-:Y:S11]  /*6340*/  ISETP.NE.AND.EX P3, PT, R77, RZ, PT, P3 ;  /* 0x000000ff4d00720c */ /* 0x000ff60003f65330 */
[----:B------:R-:W-:Y:S02]  /*6350*/  @!UPT UIADD3 URZ, UPT, UPT, URZ, URZ, URZ ;  /* 0x000000fffffff290 */ /* 0x000fe4000fffe0ff */
[----:B------:R-:W3:Y:S01]  /*6360*/  @P3 LDC.64 R2, c[0x0][0x8a8] ;  /* 0x00022a00ff023b82 */ /* 0x000ee20000000a00 */
[----:B-1----:R-:W-:Y:S04]  /*6370*/  @P3 IMAD R0, R78, UR36, RZ ;  /* 0x000000244e003c24 */ /* 0x002fe8000f8e02ff */
[----:B---3--:R-:W-:Y:S05]  /*6380*/  @P3 IMAD.WIDE R2, R0, 0x4, R2 ;  /* 0x0000000400023825 */ /* 0x008fea00078e0202 */
[----:B--2--5:R2:W5:Y:S02]  /*6390*/  @P3 LDG.E R38, desc[UR4][R2.64] ;  /* 0x0000000402263981 */ /* 0x024564000c1e1900 */
[----:B--2---:R-:W3:Y:S02]  /*63a0*/  @!P3 LDC R38, c[0x0][0x8a0] ;  /* 0x00022800ff26bb82 */ /* 0x004ee40000000800 */
.L_x_105:
[----:B-----5:R-:W-:Y:S01]  /*63b0*/  FSETP.NEU.AND P3, PT, R41, RZ, PT ;  /* 0x000000ff2900720b */ /* 0x020fe20003f6d000 */
[----:B------:R-:W-:Y:S01]  /*63c0*/  ULOP3.LUT UR4, UR54, 0x1, URZ, 0x3c, !UPT ;  /* 0x0000000136047892 */ /* 0x000fe2000f8e3cff */
[----:B------:R-:W-:Y:S01]  /*63d0*/  SEL R5, RZ, 0xffffffff, P2 ;  /* 0xffffffffff057807 */ /* 0x000fe20001000000 */
[----:B------:R-:W-:Y:S01]  /*63e0*/  IMAD.U32 R103, RZ, RZ, UR46 ;  /* 0x0000002eff677e24 */ /* 0x000fe2000f8e00ff */
[----:B------:R-:W-:Y:S01]  /*63f0*/  @P1 LOP3.LUT P2, RZ, R84, 0xff, RZ, 0xc0, !PT ;  /* 0x000000ff54ff1812 */ /* 0x000fe2000784c0ff */
[----:B------:R-:W-:Y:S01]  /*6400*/  IMAD.SHL.U32 R81, R92, 0x10, RZ ;  /* 0x000000105c517824 */ /* 0x000fe200078e00ff */
[----:B------:R-:W-:Y:S01]  /*6410*/  @P1 SEL R2, RZ, 0xffffffff, P3 ;  /* 0xffffffffff021807 */ /* 0x000fe20001800000 */
[----:B------:R-:W-:Y:S01]  /*6420*/  IMAD.U32 R110, RZ, RZ, UR4 ;  /* 0x00000004ff6e7e24 */ /* 0x000fe2000f8e00ff */
[----:B------:R-:W-:Y:S01]  /*6430*/  LEA R102, R36, UR47, 0x3 ;  /* 0x0000002f24667c11 */ /* 0x000fe2000f8e18ff */
[----:B------:R-:W-:Y:S01]  /*6440*/  IMAD.SHL.U32 R103, R103, 0x2000, RZ ;  /* 0x0000200067677824 */ /* 0x000fe200078e00ff */
[----:B------:R-:W-:Y:S01]  /*6450*/  @P0 SEL R2, R5, R2, !P2 ;  /* 0x0000000205020207 */ /* 0x000fe20005000000 */
[----:B------:R-:W-:Y:S01]  /*6460*/  IMAD.SHL.U32 R80, R91, 0x10, RZ ;  /* 0x000000105b507824 */ /* 0x000fe200078e00ff */
[----:B------:R-:W-:Y:S01]  /*6470*/  SHF.L.U32 R3, R94, 0x1f, RZ ;  /* 0x0000001f5e037819 */ /* 0x000fe200000006ff */
[----:B------:R-:W-:Y:S01]  /*6480*/  IMAD.IADD R83, R96, 0x1, R103 ;  /* 0x0000000160537824 */ /* 0x000fe200078e0267 */
[----:B------:R-:W-:Y:S01]  /*6490*/  @P1 LOP3.LUT R2, R2, 0x1, RZ, 0xc0, !PT ;  /* 0x0000000102021812 */ /* 0x000fe200078ec0ff */
[----:B------:R-:W-:Y:S01]  /*64a0*/  BSSY B1, `(.L_x_106) ;  /* 0x0000039000017945 */ /* 0x000fe20003800000 */
[----:B------:R-:W-:Y:S01]  /*64b0*/  PLOP3.LUT P2, PT, PT, PT, UP1, 0x80, 0x8 ;  /* 0x000000000008781c */ /* 0x000fe20003f4f018 */
[----:B------:R-:W-:Y:S01]  /*64c0*/  IMAD.IADD R82, R83, 0x1, R81 ;  /* 0x0000000153527824 */ /* 0x000fe200078e0251 */
[----:B------:R-:W-:Y:S01]  /*64d0*/  ISETP.NE.U32.OR P5, PT, R2, 0x1, !P1 ;  /* 0x000000010200780c */ /* 0x000fe20004fa5470 */
[----:B------:R-:W-:Y:S01]  /*64e0*/  IMAD.U32 R2, RZ, RZ, UR46 ;  /* 0x0000002eff027e24 */ /* 0x000fe2000f8e00ff */
[----:B------:R-:W-:Y:S01]  /*64f0*/  LOP3.LUT P4, R89, R84, 0xff, RZ, 0xc0, !PT ;  /* 0x000000ff54597812 */ /* 0x000fe2000788c0ff */
[----:B------:R-:W-:Y:S01]  /*6500*/  IMAD.MOV.U32 R108, RZ, RZ, 0x1 ;  /* 0x00000001ff6c7424 */ /* 0x000fe200078e00ff */
[----:B------:R-:W-:Y:S01]  /*6510*/  P2R R101, PR, RZ, 0x20 ;  /* 0x00000020ff657803 */ /* 0x000fe20000000000 */
[----:B------:R-:W-:Y:S01]  /*6520*/  IMAD R39, R36, 0x40, R37 ;  /* 0x0000004024277824 */ /* 0x000fe200078e0225 */
[----:B-1----:R-:W-:Y:S01]  /*6530*/  LEA R0, R2, UR47, 0x3 ;  /* 0x0000002f02007c11 */ /* 0x002fe2000f8e18ff */
[----:B------:R-:W-:Y:S01]  /*6540*/  IMAD.U32 R109, RZ, RZ, UR46 ;  /* 0x0000002eff6d7e24 */ /* 0x000fe2000f8e00ff */
[----:B------:R-:W-:Y:S02]  /*6550*/  SEL R2, RZ, 0xffffffff, P3 ;  /* 0xffffffffff027807 */ /* 0x000fe40001800000 */
[----:B------:R-:W-:Y:S02]  /*6560*/  CS2R R74, SRZ ;  /* 0x00000000004a7805 */ /* 0x000fe4000001ff00 */
[----:B------:R-:W-:Y:S02]  /*6570*/  CS2R R72, SRZ ;  /* 0x0000000000487805 */ /* 0x000fe4000001ff00 */
[----:B------:R-:W-:Y:S02]  /*6580*/  CS2R R66, SRZ ;  /* 0x0000000000427805 */ /* 0x000fe4000001ff00 */
[----:B------:R-:W-:Y:S02]  /*6590*/  @P2 SEL R2, R5, R2, !P4 ;  /* 0x0000000205022207 */ /* 0x000fe40006000000 */
[----:B------:R-:W-:Y:S02]  /*65a0*/  CS2R R64, SRZ ;  /* 0x0000000000407805 */ /* 0x000fe4000001ff00 */
[----:B------:R-:W-:Y:S02]  /*65b0*/  @P5 SHF.L.U32 R7, R110, 0x1f, RZ ;  /* 0x0000001f6e075819 */ /* 0x000fe400000006ff */
[----:B------:R-:W-:Y:S02]  /*65c0*/  CS2R R58, SRZ ;  /* 0x00000000003a7805 */ /* 0x000fe4000001ff00 */
[----:B------:R-:W-:Y:S02]  /*65d0*/  LOP3.LUT R2, R2, 0x1, RZ, 0xc0, !PT ;  /* 0x0000000102027812 */ /* 0x000fe400078ec0ff */
[----:B------:R-:W-:Y:S01]  /*65e0*/  CS2R R56, SRZ ;  /* 0x0000000000387805 */ /* 0x000fe2000001ff00 */
[----:B------:R-:W1:Y:S01]  /*65f0*/  @P5 SYNCS.PHASECHK.TRANS64.TRYWAIT P1, [R0+URZ+0x100], R7 ;  /* 0x00010007000055a7 */ /* 0x000e6200080211ff */
[----:B------:R-:W-:Y:S02]  /*6600*/  CS2R R50, SRZ ;  /* 0x0000000000327805 */ /* 0x000fe4000001ff00 */
[----:B------:R-:W-:Y:S02]  /*6610*/  ISETP.NE.U32.AND P2, PT, R2, 0x1, PT ;  /* 0x000000010200780c */ /* 0x000fe40003f45070 */
[----:B------:R-:W-:Y:S01]  /*6620*/  CS2R R48, SRZ ;  /* 0x0000000000307805 */ /* 0x000fe2000001ff00 */
[----:B------:R-:W-:Y:S01]  /*6630*/  IMAD.IADD R47, R83, 0x1, R80 ;  /* 0x00000001532f7824 */ /* 0x000fe200078e0250 */
[----:B------:R-:W-:Y:S01]  /*6640*/  P2R R111, PR, RZ, 0x4 ;  /* 0x00000004ff6f7803 */ /* 0x000fe20000000000 */
[----:B------:R-:W-:Y:S01]  /*6650*/  IMAD.IADD R46, R95, 0x1, R82 ;  /* 0x000000015f2e7824 */ /* 0x000fe200078e0252 */
[----:B------:R2:W4:Y:S01]  /*6660*/  SYNCS.PHASECHK.TRANS64.TRYWAIT P0, [R102+URZ+0x160], R3 ;  /* 0x00016003660075a7 */ /* 0x00052200080011ff */
[----:B-1----:R-:W-:Y:S01]  /*6670*/  @P5 SEL R108, RZ, 0x1, !P1 ;  /* 0x00000001ff6c5807 */ /* 0x002fe20004800000 */
[----:B--2---:R-:W-:Y:S06]  /*6680*/  @!P5 BRA `(.L_x_107) ;  /* 0x000000000068d947 */ /* 0x004fec0003800000 */
[----:B------:R-:W-:Y:S01]  /*6690*/  ISETP.NE.AND P1, PT, R108, RZ, PT ;  /* 0x000000ff6c00720c */ /* 0x000fe20003f25270 */
[----:B------:R-:W-:Y:S01]  /*66a0*/  BSSY B0, `(.L_x_108) ;  /* 0x000000d000007945 */ /* 0x000fe20003800000 */
[----:B------:R-:W-:Y:S02]  /*66b0*/  CS2R R50, SRZ ;  /* 0x0000000000327805 */ /* 0x000fe4000001ff00 */
[----:B------:R-:W-:Y:S02]  /*66c0*/  CS2R R48, SRZ ;  /* 0x0000000000307805 */ /* 0x000fe4000001ff00 */
[----:B------:R-:W-:Y:S02]  /*66d0*/  CS2R R58, SRZ ;  /* 0x00000000003a7805 */ /* 0x000fe4000001ff00 */
[----:B------:R-:W-:Y:S02]  /*66e0*/  CS2R R56, SRZ ;  /* 0x0000000000387805 */ /* 0x000fe4000001ff00 */
[----:B------:R-:W-:Y:S02]  /*66f0*/  CS2R R66, SRZ ;  /* 0x0000000000427805 */ /* 0x000fe4000001ff00 */
[----:B------:R-:W-:Y:S02]  /*6700*/  CS2R R64, SRZ ;  /* 0x0000000000407805 */ /* 0x000fe4000001ff00 */
[----:B------:R-:W-:Y:S02]  /*6710*/  CS2R R74, SRZ ;  /* 0x00000000004a7805 */ /* 0x000fe4000001ff00 */
[----:B------:R-:W-:Y:S01]  /*6720*/  CS2R R72, SRZ ;  /* 0x0000000000487805 */ /* 0x000fe2000001ff00 */
[----:B------:R-:W-:Y:S06]  /*6730*/  @P1 BRA `(.L_x_109) ;  /* 0x00000000000c1947 */ /* 0x000fec0003800000 */
[----:B------:R-:W-:Y:S04]  /*6740*/  SHF.L.U32 R5, R110, 0x1f, RZ ;  /* 0x0000001f6e057819 */ /* 0x000fe800000006ff */
[----:B------:R-:W1:Y:S02]  /*6750*/  SYNCS.PHASECHK.TRANS64.TRYWAIT P1, [R0+URZ+0x100], R5 ;  /* 0x00010005000075a7 */ /* 0x000e6400080211ff */
[----:B-1----:R-:W-:Y:S05]  /*6760*/  @!P1 BRA `(.L_x_110) ;  /* 0x00000028008c9947 */ /* 0x002fea0003800000 */
.L_x_109:
[----:B------:R-:W-:Y:S05]  /*6770*/  BSYNC B0 ;  /* 0x0000000000007941 */ /* 0x000fea0003800000 */
.L_x_108:
[----:B------:R-:W-:Y:S01]  /*6780*/  ISETP.NE.AND P1, PT, R111, RZ, PT ;  /* 0x000000ff6f00720c */ /* 0x000fe20003f25270 */
[----:B------:R-:W-:Y:S04]  /*6790*/  UIADD3 UR4, UPT, UPT, UR46, 0x1, URZ ;  /* 0x000000012e047890 */ /* 0x000fe8000fffe0ff */
[----:B------:R-:W-:Y:S04]  /*67a0*/  UISETP.NE.AND UP0, UPT, UR4, 0x3, UPT ;  /* 0x000000030400788c */ /* 0x000fe8000bf05270 */
[----:B------:R-:W-:Y:S02]  /*67b0*/  USEL UR5, URZ, 0x1, UP0 ;  /* 0x00000001ff057887 */ /* 0x000fe40008000000 */
[----:B------:R-:W-:Y:S02]  /*67c0*/  USEL UR4, UR4, URZ, UP0 ;  /* 0x000000ff04047287 */ /* 0x000fe40008000000 */
[----:B------:R2:W1:Y:S02]  /*67d0*/  @P1 LDS.128 R48, [R83] ;  /* 0x0000000053301984 */ /* 0x0004640000000c00 */
[----:B------:R-:W-:Y:S02]  /*67e0*/  LOP3.LUT R110, R110, UR5, RZ, 0x3c, !PT ;  /* 0x000000056e6e7c12 */ /* 0x000fe4000f8e3cff */
[----:B------:R2:W1:Y:S01]  /*67f0*/  @P1 LDS.128 R56, [R82+0x10] ;  /* 0x0000100052381984 */ /* 0x0004620000000c00 */
[----:B------:R-:W-:Y:S03]  /*6800*/  IMAD.U32 R109, RZ, RZ, UR4 ;  /* 0x00000004ff6d7e24 */ /* 0x000fe6000f8e00ff */
[----:B------:R2:W1:Y:S04]  /*6810*/  @P1 LDS.128 R64, [R47+0x20] ;  /* 0x000020002f401984 */ /* 0x0004680000000c00 */
[----:B------:R2:W1:Y:S02]  /*6820*/  @P1 LDS.128 R72, [R46+0x10] ;  /* 0x000010002e481984 */ /* 0x0004640000000c00 */
.L_x_107:
[----:B------:R-:W-:Y:S05]  /*6830*/  BSYNC B1 ;  /* 0x0000000000017941 */ /* 0x000fea0003800000 */
.L_x_106:
[----:B-1----:R-:W-:Y:S04]  /*6840*/  SHF.R.U32.HI R0, RZ, 0x15, R39 ;  /* 0x00000015ff007819 */ /* 0x002fe80000011627 */
[----:B------:R-:W-:Y:S01]  /*6850*/  LOP3.LUT P1, RZ, R0, 0x3, R85, 0x48, !PT ;  /* 0x0000000300ff7812 */ /* 0x000fe20007824855 */
[----:B------:R-:W-:Y:S01]  /*6860*/  @!UPT UIADD3 URZ, UPT, UPT, URZ, URZ, URZ ;  /* 0x000000fffffff290 */ /* 0x000fe2000fffe0ff */
[----:B----4-:R-:W-:Y:S11]  /*6870*/  @P0 BRA `(.L_x_111) ;  /* 0x0000000000080947 */ /* 0x010ff60003800000 */
[----:B------:R-:W1:Y:S02]  /*6880*/  SYNCS.PHASECHK.TRANS64.TRYWAIT P0, [R102+URZ+0x160], R3 ;  /* 0x00016003660075a7 */ /* 0x000e6400080011ff */
[----:B-1----:R-:W-:Y:S05]  /*6890*/  @!P0 BRA `(.L_x_112) ;  /* 0x0000002800548947 */ /* 0x002fea0003800000 */
.L_x_111:
[----:B------:R-:W-:Y:S05]  /*68a0*/  @!P1 BRA `(.L_x_113) ;  /* 0x0000000000409947 */ /* 0x000fea0003800000 */
[----:B------:R-:W4:Y:S01]  /*68b0*/  LDCU.64 UR8, c[0x4][0x70] ;  /* 0x01000e00ff0877ac */ /* 0x000f220008000a00 */
[----:B-1----:R-:W-:Y:S01]  /*68c0*/  MOV R3, 0x0 ;  /* 0x0000000000037802 */ /* 0x002fe20000000f00 */
[----:B------:R-:W-:Y:S02]  /*68d0*/  HFMA2 R12, -RZ, RZ, 0, 5.9604644775390625e-08 ;  /* 0x00000001ff0c7431 */ /* 0x000fe400000001ff */
[----:B------:R-:W-:Y:S02]  /*68e0*/  IMAD.MOV.U32 R8, RZ, RZ, 0x192 ;  /* 0x00000192ff087424 */ /* 0x000fe400078e00ff */
[----:B------:R-:W-:Y:S01]  /*68f0*/  IMAD.MOV.U32 R13, RZ, RZ, RZ ;  /* 0x000000ffff0d7224 */ /* 0x000fe200078e00ff */
[----:B------:R-:W1:Y:S01]  /*6900*/  LDCU.64 UR6, c[0x4][0x78] ;  /* 0x01000f00ff0677ac */ /* 0x000e620008000a00 */
[----:B------:R-:W2:Y:S01]  /*6910*/  LDC.64 R2, c[0x4][R3] ;  /* 0x0100000003027b82 */ /* 0x000ea20000000a00 */
[----:B------:R-:W5:Y:S01]  /*6920*/  LDCU.64 UR4, c[0x4][0x10] ;  /* 0x01000200ff0477ac */ /* 0x000f620008000a00 */
[----:B----4-:R-:W-:Y:S01]  /*6930*/  MOV R5, UR9 ;  /* 0x0000000900057c02 */ /* 0x010fe20008000f00 */
[----:B------:R-:W-:Y:S01]  /*6940*/  IMAD.U32 R4, RZ, RZ, UR8 ;  /* 0x00000008ff047e24 */ /* 0x000fe2000f8e00ff */
[----:B-1----:R-:W-:Y:S01]  /*6950*/  MOV R7, UR7 ;  /* 0x0000000700077c02 */ /* 0x002fe20008000f00 */
[----:B------:R-:W-:Y:S01]  /*6960*/  IMAD.U32 R6, RZ, RZ, UR6 ;  /* 0x00000006ff067e24 */ /* 0x000fe2000f8e00ff */
[----:B-----5:R-:W-:Y:S01]  /*6970*/  MOV R11, UR5 ;  /* 0x00000005000b7c02 */ /* 0x020fe20008000f00 */
[----:B------:R-:W-:Y:S02]  /*6980*/  IMAD.U32 R10, RZ, RZ, UR4 ;  /* 0x00000004ff0a7e24 */ /* 0x000fe4000f8e00ff */
[----:B------:R-:W-:Y:S07]  /*6990*/  LEPC R20, `(.L_x_113) ;  /* 0x000000001014794e */ /* 0x000fee0000000000 */
[----:B--23--:R-:W-:Y:S05]  /*69a0*/  CALL.ABS.NOINC R2 ;  /* 0x0000000002007343 */ /* 0x00cfea0003c00000 */
.L_x_113:
[C---:B------:R-:W-:Y:S01]  /*69b0*/  SHF.L.U32 R40, R48.reuse, 0x10, RZ ;  /* 0x0000001030287819 */ /* 0x040fe200000006ff */
[----:B------:R-:W-:Y:S05]  /*69c0*/  WARPSYNC.ALL ;  /* 0x0000000000007948 */ /* 0x000fea0003800000 */
[----:B------:R-:W-:Y:S01]  /*69d0*/  R2UR UR4, R39 ;  /* 0x00000000270472ca */ /* 0x000fe200000e0000 */
[----:B------:R-:W-:Y:S01]  /*69e0*/  BSSY.RECONVERGENT B0, `(.L_x_114) ;  /* 0x0000087000007945 */ /* 0x000fe20003800200 */
[----:B------:R-:W-:Y:S02]  /*69f0*/  LOP3.LUT R43, R48, 0xffff0000, RZ, 0xc0, !PT ;  /* 0xffff0000302b7812 */ /* 0x000fe400078ec0ff */
[----:B------:R-:W-:Y:S02]  /*6a00*/  SHF.L.U32 R42, R49, 0x10, RZ ;  /* 0x00000010312a7819 */ /* 0x000fe400000006ff */
[----:B------:R-:W-:Y:S02]  /*6a10*/  SHF.L.U32 R45, R51, 0x10, RZ ;  /* 0x00000010332d7819 */ /* 0x000fe400000006ff */
[----:B------:R-:W-:Y:S02]  /*6a20*/  LOP3.LUT R44, R75, 0xffff0000, RZ, 0xc0, !PT ;  /* 0xffff00004b2c7812 */ /* 0x000fe400078ec0ff */
[----:B------:R-:W-:Y:S03]  /*6a30*/  ISETP.NE.AND P0, PT, R97, RZ, PT ;  /* 0x000000ff6100720c */ /* 0x000fe60003f05270 */
[----:B------:R-:W3:Y:S02]  /*6a40*/  LDTM.x32 R4, tmem[UR4] ;  /* 0x00000004000479ee */ /* 0x000ee400082c0000 */
[C---:B---3--:R-:W-:Y:S01]  /*6a50*/  FMUL R0, R38.reuse, R4 ;  /* 0x0000000426007220 */ /* 0x048fe20000400000 */
[C---:B------:R-:W-:Y:S01]  /*6a60*/  FMUL R2, R38.reuse, R5 ;  /* 0x0000000526027220 */ /* 0x040fe20000400000 */
[C---:B-1----:R-:W-:Y:S01]  /*6a70*/  FMUL R3, R38.reuse, R6 ;  /* 0x0000000626037220 */ /* 0x042fe20000400000 */
[----:B------:R-:W-:Y:S01]  /*6a80*/  FMUL R7, R38, R7 ;  /* 0x0000000726077220 */ /* 0x000fe20000400000 */
[----:B------:R-:W-:Y:S01]  /*6a90*/  FFMA R0, R41, R40, R0 ;  /* 0x0000002829007223 */ /* 0x000fe20000000000 */
[----:B------:R-:W-:Y:S01]  /*6aa0*/  LOP3.LUT R40, R49, 0xffff0000, RZ, 0xc0, !PT ;  /* 0xffff000031287812 */ /* 0x000fe200078ec0ff */
[C---:B------:R-:W-:Y:S01]  /*6ab0*/  FFMA R2, R41.reuse, R43, R2 ;  /* 0x0000002b29027223 */ /* 0x040fe20000000002 */
[C---:B------:R-:W-:Y:S01]  /*6ac0*/  SHF.L.U32 R43, R50.reuse, 0x10, RZ ;  /* 0x00000010322b7819 */ /* 0x040fe200000006ff */
[C---:B------:R-:W-:Y:S01]  /*6ad0*/  FFMA R3, R41.reuse, R42, R3 ;  /* 0x0000002a29037223 */ /* 0x040fe20000000003 */
[----:B------:R-:W-:Y:S01]  /*6ae0*/  LOP3.LUT R42, R50, 0xffff0000, RZ, 0xc0, !PT ;  /* 0xffff0000322a7812 */ /* 0x000fe200078ec0ff */
[----:B------:R-:W-:Y:S01]  /*6af0*/  FMUL R4, R38, R8 ;  /* 0x0000000826047220 */ /* 0x000fe20000400000 */
[----:B------:R-:W-:Y:S01]  /*6b00*/  F2FP.BF16.F32.PACK_AB R52, R2, R0 ;  /* 0x000000000234723e */ /* 0x000fe200000010ff */
[----:B------:R-:W-:Y:S01]  /*6b10*/  FFMA R7, R41, R40, R7 ;  /* 0x0000002829077223 */ /* 0x000fe20000000007 */
[----:B------:R-:W-:Y:S01]  /*6b20*/  LOP3.LUT R40, R51, 0xffff0000, RZ, 0xc0, !PT ;  /* 0xffff000033287812 */ /* 0x000fe200078ec0ff */
[C---:B------:R-:W-:Y:S01]  /*6b30*/  FMUL R5, R38.reuse, R9 ;  /* 0x0000000926057220 */ /* 0x040fe20000400000 */
[C---:B------:R-:W-:Y:S01]  /*6b40*/  FMUL R6, R38.reuse, R10 ;  /* 0x0000000a26067220 */ /* 0x040fe20000400000 */
[----:B------:R-:W-:Y:S01]  /*6b50*/  FMUL R11, R38, R11 ;  /* 0x0000000b260b7220 */ /* 0x000fe20000400000 */
[----:B------:R-:W-:Y:S01]  /*6b60*/  F2FP.BF16.F32.PACK_AB R53, R7, R3 ;  /* 0x000000030735723e */ /* 0x000fe200000010ff */
[C---:B------:R-:W-:Y:S01]  /*6b70*/  FFMA R4, R41.reuse, R43, R4 ;  /* 0x0000002b29047223 */ /* 0x040fe20000000004 */
[C---:B------:R-:W-:Y:S01]  /*6b80*/  SHF.L.U32 R43, R56.reuse, 0x10, RZ ;  /* 0x00000010382b7819 */ /* 0x040fe200000006ff */
[----:B------:R-:W-:Y:S01]  /*6b90*/  FFMA R5, R41, R42, R5 ;  /* 0x0000002a29057223 */ /* 0x000fe20000000005 */
[----:B------:R-:W-:Y:S01]  /*6ba0*/  LOP3.LUT R42, R57, 0xffff0000, RZ, 0xc0, !PT ;  /* 0xffff0000392a7812 */ /* 0x000fe200078ec0ff */
[----:B------:R-:W-:Y:S01]  /*6bb0*/  FFMA R6, R41, R45, R6 ;  /* 0x0000002d29067223 */ /* 0x000fe20000000006 */
[----:B------:R-:W-:Y:S01]  /*6bc0*/  SHF.L.U32 R45, R57, 0x10, RZ ;  /* 0x00000010392d7819 */ /* 0x000fe200000006ff */
[----:B------:R-:W-:Y:S01]  /*6bd0*/  FFMA R11, R41, R40, R11 ;  /* 0x00000028290b7223 */ /* 0x000fe2000000000b */
[----:B------:R-:W-:Y:S01]  /*6be0*/  LOP3.LUT R40, R56, 0xffff0000, RZ, 0xc0, !PT ;  /* 0xffff000038287812 */ /* 0x000fe200078ec0ff */
[C---:B------:R-:W-:Y:S01]  /*6bf0*/  FMUL R8, R38.reuse, R12 ;  /* 0x0000000c26087220 */ /* 0x040fe20000400000 */
[----:B------:R-:W-:Y:S01]  /*6c00*/  F2FP.BF16.F32.PACK_AB R54, R5, R4 ;  /* 0x000000040536723e */ /* 0x000fe200000010ff */
[C---:B------:R-:W-:Y:S01]  /*6c10*/  FMUL R9, R38.reuse, R13 ;  /* 0x0000000d26097220 */ /* 0x040fe20000400000 */
[----:B------:R-:W-:Y:S01]  /*6c20*/  F2FP.BF16.F32.PACK_AB R55, R11, R6 ;  /* 0x000000060b37723e */ /* 0x000fe200000010ff */
[C---:B------:R-:W-:Y:S01]  /*6c30*/  FMUL R10, R38.reuse, R14 ;  /* 0x0000000e260a7220 */ /* 0x040fe20000400000 */
[----:B------:R-:W-:Y:S01]  /*6c40*/  FMUL R15, R38, R15 ;  /* 0x0000000f260f7220 */ /* 0x000fe20000400000 */
[----:B------:R-:W-:Y:S01]  /*6c50*/  FFMA R8, R41, R43, R8 ;  /* 0x0000002b29087223 */ /* 0x000fe20000000008 */
[----:B------:R-:W-:Y:S01]  /*6c60*/  SHF.L.U32 R43, R59, 0x10, RZ ;  /* 0x000000103b2b7819 */ /* 0x000fe200000006ff */
[C---:B------:R-:W-:Y:S01]  /*6c70*/  FFMA R9, R41.reuse, R40, R9 ;  /* 0x0000002829097223 */ /* 0x040fe20000000009 */
[C---:B------:R-:W-:Y:S01]  /*6c80*/  SHF.L.U32 R40, R58.reuse, 0x10, RZ ;  /* 0x000000103a287819 */ /* 0x040fe200000006ff */
        /* <DEDUP_REMOVED lines=8> */
[----:B------:R-:W-:Y:S01]  /*6d10*/  FMUL R14, R38, R18 ;  /* 0x00000012260e7220 */ /* 0x000fe20000400000 */
[----:B------:R-:W-:Y:S01]  /*6d20*/  FFMA R12, R41, R40, R12 ;  /* 0x00000028290c7223 */ /* 0x000fe2000000000c */
[----:B------:R-:W-:Y:S01]  /*6d30*/  LOP3.LUT R40, R59, 0xffff0000, RZ, 0xc0, !PT ;  /* 0xffff00003b287812 */ /* 0x000fe200078ec0ff */
[C---:B------:R-:W-:Y:S01]  /*6d40*/  FFMA R13, R41.reuse, R42, R13 ;  /* 0x0000002a290d7223 */ /* 0x040fe2000000000d */
[----:B------:R-:W-:Y:S01]  /*6d50*/  LOP3.LUT R42, R64, 0xffff0000, RZ, 0xc0, !PT ;  /* 0xffff0000402a7812 */ /* 0x000fe200078ec0ff */
[----:B------:R-:W-:Y:S01]  /*6d60*/  FMUL R19, R38, R19 ;  /* 0x0000001326137220 */ /* 0x000fe20000400000 */
[----:B------:R-:W-:Y:S01]  /*6d70*/  FFMA R14, R41, R43, R14 ;  /* 0x0000002b290e7223 */ /* 0x000fe2000000000e */
[----:B------:R-:W-:Y:S01]  /*6d80*/  SHF.L.U32 R43, R64, 0x10, RZ ;  /* 0x00000010402b7819 */ /* 0x000fe200000006ff */
[----:B------:R1:W-:Y:S01]  /*6d90*/  STS.128 [R83], R52 ;  /* 0x0000003453007388 */ /* 0x0003e20000000c00 */
[----:B------:R-:W-:Y:S01]  /*6da0*/  F2FP.BF16.F32.PACK_AB R62, R13, R12 ;  /* 0x0000000c0d3e723e */ /* 0x000fe200000010ff */
[C---:B------:R-:W-:Y:S01]  /*6db0*/  FMUL R16, R38.reuse, R20 ;  /* 0x0000001426107220 */ /* 0x040fe20000400000 */
        /* <DEDUP_REMOVED lines=8> */
[C---:B------:R-:W-:Y:S01]  /*6e40*/  FFMA R17, R41.reuse, R42, R17 ;  /* 0x0000002a29117223 */ /* 0x040fe20000000011 */
[----:B------:R-:W-:Y:S01]  /*6e50*/  FFMA R18, R41, R45, R18 ;  /* 0x0000002d29127223 */ /* 0x000fe20000000012 */
[----:B------:R1:W-:Y:S01]  /*6e60*/  STS.128 [R82+0x10], R60 ;  /* 0x0000103c52007388 */ /* 0x0003e20000000c00 */
[----:B------:R-:W-:Y:S01]  /*6e70*/  SHF.L.U32 R45, R67, 0x10, RZ ;  /* 0x00000010432d7819 */ /* 0x000fe200000006ff */
[----:B------:R-:W-:Y:S01]  /*6e80*/  FFMA R23, R41, R40, R23 ;  /* 0x0000002829177223 */ /* 0x000fe20000000017 */
[----:B------:R-:W-:Y:S01]  /*6e90*/  LOP3.LUT R40, R66, 0xffff0000, RZ, 0xc0, !PT ;  /* 0xffff000042287812 */ /* 0x000fe200078ec0ff */
[C---:B------:R-:W-:Y:S01]  /*6ea0*/  FMUL R20, R38.reuse, R24 ;  /* 0x0000001826147220 */ /* 0x040fe20000400000 */
[----:B------:R-:W-:Y:S01]  /*6eb0*/  LOP3.LUT R42, R67, 0xffff0000, RZ, 0xc0, !PT ;  /* 0xffff0000432a7812 */ /* 0x000fe200078ec0ff */
[C---:B------:R-:W-:Y:S01]  /*6ec0*/  FMUL R21, R38.reuse, R25 ;  /* 0x0000001926157220 */ /* 0x040fe20000400000 */
[----:B------:R-:W-:Y:S01]  /*6ed0*/  F2FP.BF16.F32.PACK_AB R68, R17, R16 ;  /* 0x000000101144723e */ /* 0x000fe200000010ff */
[C---:B------:R-:W-:Y:S01]  /*6ee0*/  FMUL R22, R38.reuse, R26 ;  /* 0x0000001a26167220 */ /* 0x040fe20000400000 */
[----:B------:R-:W-:Y:S01]  /*6ef0*/  FMUL R27, R38, R27 ;  /* 0x0000001b261b7220 */ /* 0x000fe20000400000 */
[C---:B------:R-:W-:Y:S01]  /*6f00*/  FFMA R20, R41.reuse, R43, R20 ;  /* 0x0000002b29147223 */ /* 0x040fe20000000014 */
[C---:B------:R-:W-:Y:S01]  /*6f10*/  FFMA R21, R41.reuse, R40, R21 ;  /* 0x0000002829157223 */ /* 0x040fe20000000015 */
[C---:B------:R-:W-:Y:S01]  /*6f20*/  FFMA R22, R41.reuse, R45, R22 ;  /* 0x0000002d29167223 */ /* 0x040fe20000000016 */
[----:B------:R-:W-:Y:S01]  /*6f30*/  FFMA R27, R41, R42, R27 ;  /* 0x0000002a291b7223 */ /* 0x000fe2000000001b */
[----:B------:R-:W-:Y:S01]  /*6f40*/  SHF.L.U32 R40, R72, 0x10, RZ ;  /* 0x0000001048287819 */ /* 0x000fe200000006ff */
[----:B------:R-:W-:Y:S01]  /*6f50*/  FMUL R24, R38, R28 ;  /* 0x0000001c26187220 */ /* 0x000fe20000400000 */
[----:B------:R-:W-:Y:S01]  /*6f60*/  LOP3.LUT R42, R72, 0xffff0000, RZ, 0xc0, !PT ;  /* 0xffff0000482a7812 */ /* 0x000fe200078ec0ff */
[C---:B------:R-:W-:Y:S01]  /*6f70*/  FMUL R25, R38.reuse, R29 ;  /* 0x0000001d26197220 */ /* 0x040fe20000400000 */
[----:B------:R-:W-:Y:S01]  /*6f80*/  SHF.L.U32 R43, R73, 0x10, RZ ;  /* 0x00000010492b7819 */ /* 0x000fe200000006ff */
[C---:B------:R-:W-:Y:S01]  /*6f90*/  FMUL R26, R38.reuse, R30 ;  /* 0x0000001e261a7220 */ /* 0x040fe20000400000 */
[C---:B------:R-:W-:Y:S01]  /*6fa0*/  FFMA R24, R41.reuse, R40, R24 ;  /* 0x0000002829187223 */ /* 0x040fe20000000018 */
[----:B------:R-:W-:Y:S01]  /*6fb0*/  FFMA R25, R41, R42, R25 ;  /* 0x0000002a29197223 */ /* 0x000fe20000000019 */
[----:B------:R-:W-:Y:S01]  /*6fc0*/  LOP3.LUT R40, R73, 0xffff0000, RZ, 0xc0, !PT ;  /* 0xffff000049287812 */ /* 0x000fe200078ec0ff */
[----:B------:R-:W-:Y:S01]  /*6fd0*/  FFMA R26, R41, R43, R26 ;  /* 0x0000002b291a7223 */ /* 0x000fe2000000001a */
[----:B------:R-:W-:Y:S01]  /*6fe0*/  FMUL R31, R38, R31 ;  /* 0x0000001f261f7220 */ /* 0x000fe20000400000 */
[----:B------:R-:W-:Y:S01]  /*6ff0*/  SHF.L.U32 R43, R74, 0x10, RZ ;  /* 0x000000104a2b7819 */ /* 0x000fe200000006ff */
[----:B------:R-:W-:Y:S01]  /*7000*/  FMUL R28, R38, R32 ;  /* 0x00000020261c7220 */ /* 0x000fe20000400000 */
[----:B------:R-:W-:Y:S01]  /*7010*/  LOP3.LUT R42, R74, 0xffff0000, RZ, 0xc0, !PT ;  /* 0xffff00004a2a7812 */ /* 0x000fe200078ec0ff */
[C---:B------:R-:W-:Y:S01]  /*7020*/  FMUL R29, R38.reuse, R33 ;  /* 0x00000021261d7220 */ /* 0x040fe20000400000 */
[----:B------:R-:W-:Y:S01]  /*7030*/  SHF.L.U32 R45, R75, 0x10, RZ ;  /* 0x000000104b2d7819 */ /* 0x000fe200000006ff */
[C---:B------:R-:W-:Y:S01]  /*7040*/  FMUL R30, R38.reuse, R34 ;  /* 0x00000022261e7220 */ /* 0x040fe20000400000 */
[----:B------:R-:W-:Y:S01]  /*7050*/  FFMA R31, R41, R40, R31 ;  /* 0x00000028291f7223 */ /* 0x000fe2000000001f */
[----:B------:R-:W-:Y:S01]  /*7060*/  FMUL R35, R38, R35 ;  /* 0x0000002326237220 */ /* 0x000fe20000400000 */
[----:B------:R-:W-:Y:S01]  /*7070*/  F2FP.BF16.F32.PACK_AB R69, R23, R18 ;  /* 0x000000121745723e */ /* 0x000fe200000010ff */
[----:B------:R-:W-:Y:S01]  /*7080*/  FFMA R28, R41, R43, R28 ;  /* 0x0000002b291c7223 */ /* 0x000fe2000000001c */
[----:B------:R-:W-:Y:S01]  /*7090*/  F2FP.BF16.F32.PACK_AB R70, R21, R20 ;  /* 0x000000141546723e */ /* 0x000fe200000010ff */
[----:B------:R-:W-:Y:S01]  /*70a0*/  FFMA R29, R41, R42, R29 ;  /* 0x0000002a291d7223 */ /* 0x000fe2000000001d */
[----:B------:R-:W-:Y:S01]  /*70b0*/  F2FP.BF16.F32.PACK_AB R71, R27, R22 ;  /* 0x000000161b47723e */ /* 0x000fe200000010ff */
[C---:B------:R-:W-:Y:S01]  /*70c0*/  FFMA R30, R41.reuse, R45, R30 ;  /* 0x0000002d291e7223 */ /* 0x040fe2000000001e */
[----:B------:R-:W-:Y:S01]  /*70d0*/  FFMA R35, R41, R44, R35 ;  /* 0x0000002c29237223 */ /* 0x000fe20000000023 */
[----:B------:R-:W-:Y:S02]  /*70e0*/  F2FP.BF16.F32.PACK_AB R104, R25, R24 ;  /* 0x000000181968723e */ /* 0x000fe400000010ff */
[----:B------:R1:W-:Y:S01]  /*70f0*/  STS.128 [R47+0x20], R68 ;  /* 0x000020442f007388 */ /* 0x0003e20000000c00 */
[----:B------:R-:W-:Y:S02]  /*7100*/  F2FP.BF16.F32.PACK_AB R105, R31, R26 ;  /* 0x0000001a1f69723e */ /* 0x000fe400000010ff */
[----:B------:R-:W-:Y:S02]  /*7110*/  F2FP.BF16.F32.PACK_AB R106, R29, R28 ;  /* 0x0000001c1d6a723e */ /* 0x000fe400000010ff */
[----:B------:R-:W-:Y:S05]  /*7120*/  F2FP.BF16.F32.PACK_AB R107, R35, R30 ;  /* 0x0000001e236b723e */ /* 0x000fea00000010ff */
[----:B------:R1:W-:Y:S01]  /*7130*/  STS.128 [R46+0x10], R104 ;  /* 0x000010682e007388 */ /* 0x0003e20000000c00 */
[----:B------:R-:W-:Y:S01]  /*7140*/  @!PT LDS RZ, [RZ] ;  /* 0x00000000fffff984 */ /* 0x000fe20000000800 */
[----:B------:R-:W-:Y:S01]  /*7150*/  @!PT LDS RZ, [RZ] ;  /* 0x00000000fffff984 */ /* 0x000fe20000000800 */
[----:B------:R-:W-:Y:S01]  /*7160*/  @!PT LDS RZ, [RZ] ;  /* 0x00000000fffff984 */ /* 0x000fe20000000800 */
[----:B------:R-:W-:Y:S01]  /*7170*/  @!PT LDS RZ, [RZ] ;  /* 0x00000000fffff984 */ /* 0x000fe20000000800 */
[----:B------:R3:W-:Y:S07]  /*7180*/  MEMBAR.ALL.CTA ;  /* 0x0000000000007992 */ /* 0x0007ee0000008000 */
[----:B---3--:R-:W3:Y:S02]  /*7190*/  FENCE.VIEW.ASYNC.S ;  /* 0x00000000000073c6 */ /* 0x008ee40000000000 */
[----:B---3--:R-:W-:Y:S06]  /*71a0*/  BAR.SYNC.DEFER_BLOCKING 0x1, 0x80 ;  /* 0x0042000000007b1d */ /* 0x008fec0000010000 */
[----:B------:R-:W-:Y:S05]  /*71b0*/  @P0 BRA `(.L_x_115) ;  /* 0x0000000000240947 */ /* 0x000fea0003800000 */
[----:B------:R-:W3:Y:S01]  /*71c0*/  LDCU.64 UR6, c[0x0][0x348] ;  /* 0x00006900ff0677ac */ /* 0x000ee20008000a00 */
[----:B------:R-:W-:Y:S01]  /*71d0*/  R2UR UR5, R103 ;  /* 0x00000000670572ca */ /* 0x000fe200000e0000 */
[----:B------:R-:W-:Y:S11]  /*71e0*/  UMOV UR51, UR36 ;  /* 0x0000002400337c82 */ /* 0x000ff60008000000 */
[----:B------:R-:W-:Y:S01]  /*71f0*/  @!UPT UIADD3 URZ, UPT, UPT, URZ, URZ, URZ ;  /* 0x000000fffffff290 */ /* 0x000fe2000fffe0ff */
[----:B------:R-:W-:Y:S02]  /*7200*/  UIADD3 UR48, UPT, UPT, UR47, 0x200, UR5 ;  /* 0x000002002f307890 */ /* 0x000fe4000fffe005 */
[----:B---3--:R-:W-:Y:S04]  /*7210*/  UIADD3 UR4, UP0, UPT, UR6, 0x680, URZ ;  /* 0x0000068006047890 */ /* 0x008fe8000ff1e0ff */
[----:B------:R-:W-:Y:S09]  /*7220*/  UIADD3.X UR5, UPT, UPT, URZ, UR7, URZ, UP0, !UPT ;  /* 0x00000007ff057290 */ /* 0x000ff200087fe4ff */
[----:B------:R3:W-:Y:S02]  /*7230*/  UTMASTG.3D [UR48], [UR4] ;  /* 0x00000030040073b5 */ /* 0x0007e40008010000 */
[----:B---3--:R0:W-:Y:S02]  /*7240*/  UTMACMDFLUSH ;  /* 0x00000000000079b7 */ /* 0x0081e40000000000 */
.L_x_115:
[----:B------:R-:W-:Y:S05]  /*7250*/  BSYNC.RECONVERGENT B0 ;  /* 0x0000000000007941 */ /* 0x000fea0003800200 */
.L_x_114:
[----:B------:R-:W-:Y:S01]  /*7260*/  UIADD3 UR44, UPT, UPT, UR46, 0x1, URZ ;  /* 0x000000012e2c7890 */ /* 0x000fe2000fffe0ff */
[----:B------:R-:W-:Y:S03]  /*7270*/  BSSY.RECONVERGENT B0, `(.L_x_116) ;  /* 0x0000005000007945 */ /* 0x000fe60003800200 */
[----:B------:R-:W-:Y:S04]  /*7280*/  UISETP.NE.AND UP0, UPT, UR44, 0x3, UPT ;  /* 0x000000032c00788c */ /* 0x000fe8000bf05270 */
[----:B------:R-:W-:Y:S01]  /*7290*/  USEL UR45, UR44, URZ, UP0 ;  /* 0x000000ff2c2d7287 */ /* 0x000fe20008000000 */
[----:B------:R-:W-:Y:S11]  /*72a0*/  @P0 BRA `(.L_x_117) ;  /* 0x0000000000040947 */ /* 0x000ff60003800000 */
[----:B------:R-:W-:Y:S04]  /*72b0*/  DEPBAR.LE SB0, 0x1 ;  /* 0x000080400000791a */ /* 0x000fe80000000000 */
.L_x_117:
[----:B------:R-:W-:Y:S05]  /*72c0*/  BSYNC.RECONVERGENT B0 ;  /* 0x0000000000007941 */ /* 0x000fea0003800200 */
.L_x_116:
[----:B------:R-:W-:Y:S01]  /*72d0*/  BAR.SYNC.DEFER_BLOCKING 0x1, 0x80 ;  /* 0x0042000000007b1d */ /* 0x000fe20000010000 */
[----:B------:R-:W-:Y:S01]  /*72e0*/  ISETP.NE.AND P1, PT, R101, RZ, PT ;  /* 0x000000ff6500720c */ /* 0x000fe20003f25270 */
[----:B------:R-:W-:Y:S01]  /*72f0*/  UISETP.NE.AND UP0, UPT, UR53, URZ, UPT ;  /* 0x000000ff3500728c */ /* 0x000fe2000bf05270 */
[----:B------:R-:W-:Y:S11]  /*7300*/  LEA R3, R109, UR47, 0x3 ;  /* 0x0000002f6d037c11 */ /* 0x000ff6000f8e18ff */
[----:B------:R-:W-:Y:S01]  /*7310*/  @P1 SHF.L.U32 R4, R110, 0x1f, RZ ;  /* 0x0000001f6e041819 */ /* 0x000fe200000006ff */
[----:B------:R-:W-:Y:S06]  /*7320*/  BRA.U !UP0, `(.L_x_118) ;  /* 0x0000000108247547 */ /* 0x000fec000b800000 */
[----:B------:R-:W3:Y:S01]  /*7330*/  S2R R0, SR_CgaCtaId ;  /* 0x0000000000007919 */ /* 0x000ee20000008800 */
[----:B------:R-:W-:Y:S01]  /*7340*/  IMAD.U32 R2, RZ, RZ, UR52 ;  /* 0x00000034ff027e24 */ /* 0x000fe2000f8e00ff */
[----:B------:R-:W-:Y:S04]  /*7350*/  UIADD3 UR4, UPT, UPT, UR52, 0x1, URZ ;  /* 0x0000000134047890 */ /* 0x000fe8000fffe0ff */
[----:B------:R-:W-:Y:S01]  /*7360*/  @P1 LEA R2, R2, UR47, 0x3 ;  /* 0x0000002f02021c11 */ /* 0x000fe2000f8e18ff */
[----:B------:R-:W-:Y:S04]  /*7370*/  UISETP.NE.AND UP0, UPT, UR4, 0x3, UPT ;  /* 0x000000030400788c */ /* 0x000fe8000bf05270 */
[----:B------:R-:W-:Y:S01]  /*7380*/  @P1 VIADD R5, R2, 0x118 ;  /* 0x0000011802051836 */ /* 0x000fe20000000000 */
[----:B------:R-:W-:Y:S04]  /*7390*/  USEL UR52, UR4, URZ, UP0 ;  /* 0x000000ff04347287 */ /* 0x000fe80008000000 */
[----:B---3--:R-:W-:Y:S04]  /*73a0*/  @P1 PRMT R0, R0, 0x654, R5 ;  /* 0x0000065400001816 */ /* 0x008fe80000000005 */
[----:B------:R3:W-:Y:S04]  /*73b0*/  @P1 SYNCS.ARRIVE.TRANS64.RED.A1T0 RZ, [R0+URZ], RZ ;  /* 0x000000ff00ff19a7 */ /* 0x0007e800081004ff */
.L_x_118:
[----:B------:R-:W4:Y:S01]  /*73c0*/  @P1 SYNCS.PHASECHK.TRANS64.TRYWAIT P0, [R3+URZ+0x100], R4 ;  /* 0x00010004030015a7 */ /* 0x000f2200080011ff */
[----:B------:R-:W-:Y:S01]  /*73d0*/  BSSY B1, `(.L_x_119) ;  /* 0x0000015000017945 */ /* 0x000fe20003800000 */
[----:B----4-:R-:W-:Y:S03]  /*73e0*/  @P1 SEL R108, RZ, 0x1, !P0 ;  /* 0x00000001ff6c1807 */ /* 0x010fe60004000000 */
[----:B------:R-:W-:Y:S05]  /*73f0*/  @!P1 BRA `(.L_x_120) ;  /* 0x0000000000489947 */ /* 0x000fea0003800000 */
[----:B------:R-:W-:Y:S01]  /*7400*/  ISETP.NE.AND P1, PT, R111, RZ, PT ;  /* 0x000000ff6f00720c */ /* 0x000fe20003f25270 */
[----:B------:R-:W-:Y:S01]  /*7410*/  BSSY B0, `(.L_x_121) ;  /* 0x000000a000007945 */ /* 0x000fe20003800000 */
[----:B------:R-:W-:Y:S11]  /*7420*/  ISETP.NE.AND P0, PT, R108, RZ, PT ;  /* 0x000000ff6c00720c */ /* 0x000ff60003f05270 */
[----:B------:R-:W-:Y:S04]  /*7430*/  @P1 IMAD R109, R109, 0x2000, R96 ;  /* 0x000020006d6d1824 */ /* 0x000fe800078e0260 */
[----:B------:R-:W-:Y:S01]  /*7440*/  @P1 IMAD.IADD R4, R81, 0x1, R109 ;  /* 0x0000000151041824 */ /* 0x000fe200078e026d */
[----:B------:R-:W-:Y:S03]  /*7450*/  @P1 IADD3 R2, PT, PT, R80, R109, RZ ;  /* 0x0000006d50021210 */ /* 0x000fe60007ffe0ff */
[----:B---3--:R-:W-:Y:S01]  /*7460*/  @P1 IMAD.IADD R0, R95, 0x1, R4 ;  /* 0x000000015f001824 */ /* 0x008fe200078e0204 */
[----:B------:R-:W-:Y:S06]  /*7470*/  @P0 BRA `(.L_x_122) ;  /* 0x00000000000c0947 */ /* 0x000fec0003800000 */
[----:B------:R-:W-:Y:S04]  /*7480*/  SHF.L.U32 R110, R110, 0x1f, RZ ;  /* 0x0000001f6e6e7819 */ /* 0x000fe800000006ff */
[----:B------:R-:W3:Y:S02]  /*7490*/  SYNCS.PHASECHK.TRANS64.TRYWAIT P0, [R3+URZ+0x100], R110 ;  /* 0x0001006e030075a7 */ /* 0x000ee400080011ff */
[----:B---3--:R-:W-:Y:S05]  /*74a0*/  @!P0 BRA `(.L_x_123) ;  /* 0x0000001c00648947 */ /* 0x008fea0003800000 */
.L_x_122:
[----:B------:R-:W-:Y:S05]  /*74b0*/  BSYNC B0 ;  /* 0x0000000000007941 */ /* 0x000fea0003800000 */
.L_x_121:
[----:B------:R-:W-:Y:S11]  /*74c0*/  ISETP.NE.AND P0, PT, R111, RZ, PT ;  /* 0x000000ff6f00720c */ /* 0x000ff60003f05270 */
[----:B------:R-:W-:Y:S02]  /*74d0*/  @!UPT UIADD3 URZ, UPT, UPT, URZ, URZ, URZ ;  /* 0x000000fffffff290 */ /* 0x000fe4000fffe0ff */
[----:B------:R4:W1:Y:S04]  /*74e0*/  @P0 LDS.128 R48, [R109] ;  /* 0x000000006d300984 */ /* 0x0008680000000c00 */
[----:B------:R4:W1:Y:S04]  /*74f0*/  @P0 LDS.128 R64, [R2+0x20] ;  /* 0x0000200002400984 */ /* 0x0008680000000c00 */
[----:B------:R4:W1:Y:S04]  /*7500*/  @P0 LDS.128 R56, [R4+0x10] ;  /* 0x0000100004380984 */ /* 0x0008680000000c00 */
[----:B------:R4:W1:Y:S02]  /*7510*/  @P0 LDS.128 R72, [R0+0x10] ;  /* 0x0000100000480984 */ /* 0x0008640000000c00 */
.L_x_120:
[----:B------:R-:W-:Y:S05]  /*7520*/  BSYNC B1 ;  /* 0x0000000000017941 */ /* 0x000fea0003800000 */
.L_x_119:
[----:B---34-:R-:W-:Y:S05]  /*7530*/  VIADD R0, R39, 0x20 ;  /* 0x0000002027007836 */ /* 0x018fea0000000000 */
[----:B------:R-:W-:Y:S04]  /*7540*/  SHF.R.U32.HI R0, RZ, 0x15, R0 ;  /* 0x00000015ff007819 */ /* 0x000fe80000011600 */
[----:B------:R-:W-:Y:S11]  /*7550*/  LOP3.LUT P0, RZ, R0, 0x3, R85, 0x48, !PT ;  /* 0x0000000300ff7812 */ /* 0x000ff60007804855 */
[----:B------:R-:W-:Y:S02]  /*7560*/  @!UPT UIADD3 URZ, UPT, UPT, URZ, URZ, URZ ;  /* 0x000000fffffff290 */ /* 0x000fe4000fffe0ff */
[----:B------:R-:W-:Y:S05]  /*7570*/  @!P0 BRA `(.L_x_124) ;  /* 0x0000000000408947 */ /* 0x000fea0003800000 */
[----:B------:R-:W3:Y:S01]  /*7580*/  LDCU.64 UR8, c[0x4][0x70] ;  /* 0x01000e00ff0877ac */ /* 0x000ee20008000a00 */
[----:B------:R-:W-:Y:S01]  /*7590*/  MOV R3, 0x0 ;  /* 0x0000000000037802 */ /* 0x000fe20000000f00 */
[----:B------:R-:W-:Y:S02]  /*75a0*/  HFMA2 R12, -RZ, RZ, 0, 5.9604644775390625e-08 ;  /* 0x00000001ff0c7431 */ /* 0x000fe400000001ff */
[----:B------:R-:W-:Y:S02]  /*75b0*/  IMAD.MOV.U32 R8, RZ, RZ, 0x192 ;  /* 0x00000192ff087424 */ /* 0x000fe400078e00ff */
[----:B------:R-:W-:Y:S01]  /*75c0*/  IMAD.MOV.U32 R13, RZ, RZ, RZ ;  /* 0x000000ffff0d7224 */ /* 0x000fe200078e00ff */
[----:B------:R-:W4:Y:S01]  /*75d0*/  LDCU.64 UR6, c[0x4][0x78] ;  /* 0x01000f00ff0677ac */ /* 0x000f220008000a00 */
[----:B------:R-:W1:Y:S01]  /*75e0*/  LDC.64 R2, c[0x4][R3] ;  /* 0x0100000003027b82 */ /* 0x000e620000000a00 */
[----:B------:R-:W5:Y:S01]  /*75f0*/  LDCU.64 UR4, c[0x4][0x10] ;  /* 0x01000200ff0477ac */ /* 0x000f620008000a00 */
[----:B---3--:R-:W-:Y:S01]  /*7600*/  MOV R5, UR9 ;  /* 0x0000000900057c02 */ /* 0x008fe20008000f00 */
[----:B------:R-:W-:Y:S01]  /*7610*/  IMAD.U32 R4, RZ, RZ, UR8 ;  /* 0x00000008ff047e24 */ /* 0x000fe2000f8e00ff */
[----:B----4-:R-:W-:Y:S01]  /*7620*/  MOV R7, UR7 ;  /* 0x0000000700077c02 */ /* 0x010fe20008000f00 */
[----:B------:R-:W-:Y:S01]  /*7630*/  IMAD.U32 R6, RZ, RZ, UR6 ;  /* 0x00000006ff067e24 */ /* 0x000fe2000f8e00ff */
[----:B-----5:R-:W-:Y:S01]  /*7640*/  MOV R11, UR5 ;  /* 0x00000005000b7c02 */ /* 0x020fe20008000f00 */
[----:B------:R-:W-:Y:S02]  /*7650*/  IMAD.U32 R10, RZ, RZ, UR4 ;  /* 0x00000004ff0a7e24 */ /* 0x000fe4000f8e00ff */
[----:B------:R-:W-:Y:S07]  /*7660*/  LEPC R20, `(.L_x_124) ;  /* 0x000000001014794e */ /* 0x000fee0000000000 */
[----:B-12---:R-:W-:Y:S05]  /*7670*/  CALL.ABS.NOINC R2 ;  /* 0x0000000002007343 */ /* 0x006fea0003c00000 */
.L_x_124:
[----:B------:R-:W-:Y:S01]  /*7680*/  ISETP.NE.AND P0, PT, R97, RZ, PT ;  /* 0x000000ff6100720c */ /* 0x000fe20003f05270 */
[----:B------:R-:W-:Y:S05]  /*7690*/  WARPSYNC.ALL ;  /* 0x0000000000007948 */ /* 0x000fea0003800000 */
[----:B------:R-:W-:Y:S01]  /*76a0*/  R2UR UR4, R39 ;  /* 0x00000000270472ca */ /* 0x000fe200000e0000 */
[----:B------:R-:W3:Y:S01]  /*76b0*/  S2UR UR6, SR_CgaCtaId ;  /* 0x00000000000679c3 */ /* 0x000ee20000008800 */
[----:B------:R-:W-:Y:S01]  /*76c0*/  R2UR UR5, R102 ;  /* 0x00000000660572ca */ /* 0x000fe200000e0000 */
[----:B------:R-:W-:Y:S01]  /*76d0*/  BSSY.RECONVERGENT B0, `(.L_x_125) ;  /* 0x0000090000007945 */ /* 0x000fe20003800200 */
[C---:B-1----:R-:W-:Y:S02]  /*76e0*/  SHF.L.U32 R40, R48.reuse, 0x10, RZ ;  /* 0x0000001030287819 */ /* 0x042fe400000006ff */
[----:B------:R-:W-:Y:S02]  /*76f0*/  LOP3.LUT R42, R48, 0xffff0000, RZ, 0xc0, !PT ;  /* 0xffff0000302a7812 */ /* 0x000fe400078ec0ff */
[C---:B------:R-:W-:Y:S02]  /*7700*/  SHF.L.U32 R43, R49.reuse, 0x10, RZ ;  /* 0x00000010312b7819 */ /* 0x040fe400000006ff */
[----:B------:R-:W-:Y:S02]  /*7710*/  LOP3.LUT R44, R49, 0xffff0000, RZ, 0xc0, !PT ;  /* 0xffff0000312c7812 */ /* 0x000fe400078ec0ff */
[C---:B------:R-:W-:Y:S01]  /*7720*/  SHF.L.U32 R45, R50.reuse, 0x10, RZ ;  /* 0x00000010322d7819 */ /* 0x040fe200000006ff */
[----:B------:R-:W1:Y:S01]  /*7730*/  LDTM.x32 R4, tmem[UR4+0x20] ;  /* 0x00002004000479ee */ /* 0x000e6200082c0000 */
[----:B--2---:R-:W-:Y:S01]  /*7740*/  LOP3.LUT R46, R50, 0xffff0000, RZ, 0xc0, !PT ;  /* 0xffff0000322e7812 */ /* 0x004fe200078ec0ff */
[----:B------:R-:W-:Y:S01]  /*7750*/  USHF.L.U32 UR4, UR45, 0xd, URZ ;  /* 0x0000000d2d047899 */ /* 0x000fe200080006ff */
[C---:B------:R-:W-:Y:S01]  /*7760*/  SHF.L.U32 R47, R51.reuse, 0x10, RZ ;  /* 0x00000010332f7819 */ /* 0x040fe200000006ff */
[----:B------:R-:W-:Y:S01]  /*7770*/  NOP ;  /* 0x0000000000007918 */ /* 0x000fe20000000000 */
[----:B------:R-:W-:Y:S01]  /*7780*/  LOP3.LUT R49, R51, 0xffff0000, RZ, 0xc0, !PT ;  /* 0xffff000033317812 */ /* 0x000fe200078ec0ff */
[----:B------:R-:W-:Y:S01]  /*7790*/  UIADD3 UR5, UPT, UPT, UR5, 0x180, URZ ;  /* 0x0000018005057890 */ /* 0x000fe2000fffe0ff */
[C---:B------:R-:W-:Y:S02]  /*77a0*/  SHF.L.U32 R48, R56.reuse, 0x10, RZ ;  /* 0x0000001038307819 */ /* 0x040fe400000006ff */
[----:B------:R-:W-:Y:S02]  /*77b0*/  LOP3.LUT R51, R56, 0xffff0000, RZ, 0xc0, !PT ;  /* 0xffff000038337812 */ /* 0x000fe400078ec0ff */
[C---:B------:R-:W-:Y:S02]  /*77c0*/  SHF.L.U32 R50, R57.reuse, 0x10, RZ ;  /* 0x0000001039327819 */ /* 0x040fe400000006ff */
[----:B------:R-:W-:Y:S02]  /*77d0*/  LOP3.LUT R52, R57, 0xffff0000, RZ, 0xc0, !PT ;  /* 0xffff000039347812 */ /* 0x000fe400078ec0ff */
[----:B------:R-:W-:Y:S02]  /*77e0*/  IADD3 R103, PT, PT, R96, UR4, RZ ;  /* 0x0000000460677c10 */ /* 0x000fe4000fffe0ff */
[C---:B------:R-:W-:Y:S02]  /*77f0*/  SHF.L.U32 R53, R58.reuse, 0x10, RZ ;  /* 0x000000103a357819 */ /* 0x040fe400000006ff */
[----:B------:R-:W-:Y:S02]  /*7800*/  LOP3.LUT R54, R58, 0xffff0000, RZ, 0xc0, !PT ;  /* 0xffff00003a367812 */ /* 0x000fe400078ec0ff */
[C---:B------:R-:W-:Y:S02]  /*7810*/  SHF.L.U32 R55, R59.reuse, 0x10, RZ ;  /* 0x000000103b377819 */ /* 0x040fe400000006ff */
[----:B------:R-:W-:Y:S01]  /*7820*/  LOP3.LUT R56, R59, 0xffff0000, RZ, 0xc0, !PT ;  /* 0xffff00003b387812 */ /* 0x000fe200078ec0ff */
[C---:B-1----:R-:W-:Y:S01]  /*7830*/  FMUL R4, R38.reuse, R4 ;  /* 0x0000000426047220 */ /* 0x042fe20000400000 */
[----:B------:R-:W-:Y:S01]  /*7840*/  IADD3 R102, PT, PT, R81, R103, RZ ;  /* 0x0000006751667210 */ /* 0x000fe20007ffe0ff */
[----:B------:R-:W-:Y:S01]  /*7850*/  FMUL R5, R38, R5 ;  /* 0x0000000526057220 */ /* 0x000fe20000400000 */
[----:B------:R-:W-:Y:S01]  /*7860*/  SHF.L.U32 R57, R64, 0x10, RZ ;  /* 0x0000001040397819 */ /* 0x000fe200000006ff */
[----:B------:R-:W-:Y:S01]  /*7870*/  FMUL R6, R38, R6 ;  /* 0x0000000626067220 */ /* 0x000fe20000400000 */
[----:B------:R-:W-:Y:S01]  /*7880*/  IADD3 R103, PT, PT, R80, R103, RZ ;  /* 0x0000006750677210 */ /* 0x000fe20007ffe0ff */
[----:B------:R-:W-:Y:S01]  /*7890*/  FMUL R7, R38, R7 ;  /* 0x0000000726077220 */ /* 0x000fe20000400000 */
[----:B------:R-:W-:Y:S01]  /*78a0*/  LOP3.LUT R58, R64, 0xffff0000, RZ, 0xc0, !PT ;  /* 0xffff0000403a7812 */ /* 0x000fe200078ec0ff */
[----:B------:R-:W-:Y:S01]  /*78b0*/  FFMA R4, R41, R40, R4 ;  /* 0x0000002829047223 */ /* 0x000fe20000000004 */
[C---:B------:R-:W-:Y:S01]  /*78c0*/  SHF.L.U32 R59, R65.reuse, 0x10, RZ ;  /* 0x00000010413b7819 */ /* 0x040fe200000006ff */
[----:B------:R-:W-:Y:S01]  /*78d0*/  FMUL R8, R38, R8 ;  /* 0x0000000826087220 */ /* 0x000fe20000400000 */
[----:B------:R-:W-:Y:S01]  /*78e0*/  LOP3.LUT R60, R65, 0xffff0000, RZ, 0xc0, !PT ;  /* 0xffff0000413c7812 */ /* 0x000fe200078ec0ff */
[----:B---3--:R-:W-:Y:S01]  /*78f0*/  UPRMT UR5, UR6, 0x654, UR5 ;  /* 0x0000065406057896 */ /* 0x008fe20008000005 */
[----:B------:R-:W-:Y:S01]  /*7900*/  IADD3 R116, PT, PT, R95, R102, RZ ;  /* 0x000000665f747210 */ /* 0x000fe20007ffe0ff */
[C---:B------:R-:W-:Y:S01]  /*7910*/  FFMA R5, R41.reuse, R42, R5 ;  /* 0x0000002a29057223 */ /* 0x040fe20000000005 */
[C---:B------:R-:W-:Y:S01]  /*7920*/  FFMA R6, R41.reuse, R43, R6 ;  /* 0x0000002b29067223 */ /* 0x040fe20000000006 */
[C---:B------:R-:W-:Y:S01]  /*7930*/  FFMA R7, R41.reuse, R44, R7 ;  /* 0x0000002c29077223 */ /* 0x040fe20000000007 */
[----:B------:R-:W-:Y:S01]  /*7940*/  SHF.L.U32 R61, R66, 0x10, RZ ;  /* 0x00000010423d7819 */ /* 0x000fe200000006ff */
[----:B------:R-:W-:Y:S01]  /*7950*/  FFMA R8, R41, R45, R8 ;  /* 0x0000002d29087223 */ /* 0x000fe20000000008 */
[----:B------:R-:W-:Y:S01]  /*7960*/  F2FP.BF16.F32.PACK_AB R80, R5, R4 ;  /* 0x000000040550723e */ /* 0x000fe200000010ff */
[C---:B------:R-:W-:Y:S01]  /*7970*/  FMUL R9, R38.reuse, R9 ;  /* 0x0000000926097220 */ /* 0x040fe20000400000 */
[----:B------:R-:W-:Y:S01]  /*7980*/  SYNCS.ARRIVE.TRANS64.RED.A1T0 RZ, [UR5], RZ ;  /* 0x000000ffffff79a7 */ /* 0x000fe20008100405 */
[----:B------:R-:W-:Y:S01]  /*7990*/  F2FP.BF16.F32.PACK_AB R81, R7, R6 ;  /* 0x000000060751723e */ /* 0x000fe200000010ff */
[C---:B------:R-:W-:Y:S01]  /*79a0*/  FMUL R0, R38.reuse, R10 ;  /* 0x0000000a26007220 */ /* 0x040fe20000400000 */
[C---:B------:R-:W-:Y:S01]  /*79b0*/  FFMA R9, R41.reuse, R46, R9 ;  /* 0x0000002e29097223 */ /* 0x040fe20000000009 */
[C---:B------:R-:W-:Y:S01]  /*79c0*/  FMUL R2, R38.reuse, R11 ;  /* 0x0000000b26027220 */ /* 0x040fe20000400000 */
[----:B------:R-:W-:Y:S01]  /*79d0*/  FMUL R3, R38, R12 ;  /* 0x0000000c26037220 */ /* 0x000fe20000400000 */
[----:B------:R-:W-:Y:S01]  /*79e0*/  LOP3.LUT R62, R66, 0xffff0000, RZ, 0xc0, !PT ;  /* 0xffff0000423e7812 */ /* 0x000fe200078ec0ff */
[----:B------:R-:W-:Y:S01]  /*79f0*/  FFMA R0, R41, R47, R0 ;  /* 0x0000002f29007223 */ /* 0x000fe20000000000 */
[----:B------:R-:W-:Y:S01]  /*7a00*/  F2FP.BF16.F32.PACK_AB R82, R9, R8 ;  /* 0x000000080952723e */ /* 0x000fe200000010ff */
[C---:B------:R-:W-:Y:S01]  /*7a10*/  FFMA R2, R41.reuse, R49, R2 ;  /* 0x0000003129027223 */ /* 0x040fe20000000002 */
[----:B------:R-:W-:Y:S01]  /*7a20*/  FFMA R3, R41, R48, R3 ;  /* 0x0000003029037223 */ /* 0x000fe20000000003 */
[C---:B------:R-:W-:Y:S01]  /*7a30*/  FMUL R10, R38.reuse, R13 ;  /* 0x0000000d260a7220 */ /* 0x040fe20000400000 */
[----:B------:R-:W-:Y:S01]  /*7a40*/  SHF.L.U32 R63, R67, 0x10, RZ ;  /* 0x00000010433f7819 */ /* 0x000fe200000006ff */
[----:B------:R-:W-:Y:S01]  /*7a50*/  FMUL R11, R38, R14 ;  /* 0x0000000e260b7220 */ /* 0x000fe20000400000 */
[----:B------:R-:W-:Y:S01]  /*7a60*/  F2FP.BF16.F32.PACK_AB R83, R2, R0 ;  /* 0x000000000253723e */ /* 0x000fe200000010ff */
[----:B------:R-:W-:Y:S01]  /*7a70*/  FFMA R10, R41, R51, R10 ;  /* 0x00000033290a7223 */ /* 0x000fe2000000000a */
[C---:B------:R-:W-:Y:S01]  /*7a80*/  FMUL R15, R38.reuse, R15 ;  /* 0x0000000f260f7220 */ /* 0x040fe20000400000 */
[C---:B------:R-:W-:Y:S01]  /*7a90*/  FMUL R12, R38.reuse, R16 ;  /* 0x00000010260c7220 */ /* 0x040fe20000400000 */
[----:B------:R-:W-:Y:S01]  /*7aa0*/  FMUL R13, R38, R17 ;  /* 0x00000011260d7220 */ /* 0x000fe20000400000 */
[----:B------:R1:W-:Y:S01]  /*7ab0*/  STS.128 [R96+UR4], R80 ;  /* 0x0000005060007988 */ /* 0x0003e20008000c04 */
[----:B------:R-:W-:Y:S01]  /*7ac0*/  LOP3.LUT R64, R67, 0xffff0000, RZ, 0xc0, !PT ;  /* 0xffff000043407812 */ /* 0x000fe200078ec0ff */
[C---:B------:R-:W-:Y:S01]  /*7ad0*/  FFMA R11, R41.reuse, R50, R11 ;  /* 0x00000032290b7223 */ /* 0x040fe2000000000b */
[----:B------:R-:W-:Y:S01]  /*7ae0*/  SHF.L.U32 R65, R72, 0x10, RZ ;  /* 0x0000001048417819 */ /* 0x000fe200000006ff */
[C---:B------:R-:W-:Y:S01]  /*7af0*/  FFMA R15, R41.reuse, R52, R15 ;  /* 0x00000034290f7223 */ /* 0x040fe2000000000f */
[----:B------:R-:W-:Y:S01]  /*7b00*/  F2FP.BF16.F32.PACK_AB R104, R10, R3 ;  /* 0x000000030a68723e */ /* 0x000fe200000010ff */
[C---:B------:R-:W-:Y:S01]  /*7b10*/  FFMA R12, R41.reuse, R53, R12 ;  /* 0x00000035290c7223 */ /* 0x040fe2000000000c */
[C---:B------:R-:W-:Y:S01]  /*7b20*/  FFMA R13, R41.reuse, R54, R13 ;  /* 0x00000036290d7223 */ /* 0x040fe2000000000d */
[C---:B------:R-:W-:Y:S01]  /*7b30*/  FMUL R14, R38.reuse, R18 ;  /* 0x00000012260e7220 */ /* 0x040fe20000400000 */
[C---:B------:R-:W-:Y:S01]  /*7b40*/  FMUL R19, R38.reuse, R19 ;  /* 0x0000001326137220 */ /* 0x040fe20000400000 */
[C---:B------:R-:W-:Y:S01]  /*7b50*/  FMUL R16, R38.reuse, R20 ;  /* 0x0000001426107220 */ /* 0x040fe20000400000 */
[C---:B------:R-:W-:Y:S01]  /*7b60*/  FMUL R17, R38.reuse, R21 ;  /* 0x0000001526117220 */ /* 0x040fe20000400000 */
[C---:B------:R-:W-:Y:S01]  /*7b70*/  FFMA R14, R41.reuse, R55, R14 ;  /* 0x00000037290e7223 */ /* 0x040fe2000000000e */
        /* <DEDUP_REMOVED lines=9> */
[----:B------:R-:W-:Y:S01]  /*7c10*/  FFMA R23, R41, R60, R23 ;  /* 0x0000003c29177223 */ /* 0x000fe20000000017 */
[C---:B------:R-:W-:Y:S01]  /*7c20*/  FMUL R27, R38.reuse, R27 ;  /* 0x0000001b261b7220 */ /* 0x040fe20000400000 */
[----:B------:R-:W-:Y:S01]  /*7c30*/  F2FP.BF16.F32.PACK_AB R105, R15, R11 ;  /* 0x0000000b0f69723e */ /* 0x000fe200000010ff */
[----:B------:R-:W-:Y:S01]  /*7c40*/  FFMA R20, R41, R61, R20 ;  /* 0x0000003d29147223 */ /* 0x000fe20000000014 */
[----:B------:R-:W-:Y:S01]  /*7c50*/  F2FP.BF16.F32.PACK_AB R106, R13, R12 ;  /* 0x0000000c0d6a723e */ /* 0x000fe200000010ff */
[----:B------:R-:W-:Y:S01]  /*7c60*/  FMUL R24, R38, R28 ;  /* 0x0000001c26187220 */ /* 0x000fe20000400000 */
[----:B------:R-:W-:Y:S01]  /*7c70*/  F2FP.BF16.F32.PACK_AB R107, R19, R14 ;  /* 0x0000000e136b723e */ /* 0x000fe200000010ff */
[----:B------:R-:W-:Y:S01]  /*7c80*/  FFMA R21, R41, R62, R21 ;  /* 0x0000003e29157223 */ /* 0x000fe20000000015 */
[----:B------:R-:W-:Y:S01]  /*7c90*/  LOP3.LUT R66, R72, 0xffff0000, RZ, 0xc0, !PT ;  /* 0xffff000048427812 */ /* 0x000fe200078ec0ff */
[C---:B------:R-:W-:Y:S01]  /*7ca0*/  FMUL R25, R38.reuse, R29 ;  /* 0x0000001d26197220 */ /* 0x040fe20000400000 */
[----:B------:R-:W-:Y:S01]  /*7cb0*/  SHF.L.U32 R67, R73, 0x10, RZ ;  /* 0x0000001049437819 */ /* 0x000fe200000006ff */
[----:B------:R1:W-:Y:S01]  /*7cc0*/  STS.128 [R102+0x10], R104 ;  /* 0x0000106866007388 */ /* 0x0003e20000000c00 */
[----:B------:R-:W-:Y:S01]  /*7cd0*/  FFMA R22, R41, R63, R22 ;  /* 0x0000003f29167223 */ /* 0x000fe20000000016 */
[----:B------:R-:W-:Y:S01]  /*7ce0*/  LOP3.LUT R68, R73, 0xffff0000, RZ, 0xc0, !PT ;  /* 0xffff000049447812 */ /* 0x000fe200078ec0ff */
[----:B------:R-:W-:Y:S01]  /*7cf0*/  FMUL R26, R38, R30 ;  /* 0x0000001e261a7220 */ /* 0x000fe20000400000 */
[C---:B------:R-:W-:Y:S01]  /*7d00*/  FFMA R27, R41.reuse, R64, R27 ;  /* 0x00000040291b7223 */ /* 0x040fe2000000001b */
[----:B------:R-:W-:Y:S01]  /*7d10*/  SHF.L.U32 R69, R74, 0x10, RZ ;  /* 0x000000104a457819 */ /* 0x000fe200000006ff */
[----:B------:R-:W-:Y:S01]  /*7d20*/  FMUL R31, R38, R31 ;  /* 0x0000001f261f7220 */ /* 0x000fe20000400000 */
[C---:B------:R-:W-:Y:S01]  /*7d30*/  FFMA R24, R41.reuse, R65, R24 ;  /* 0x0000004129187223 */ /* 0x040fe20000000018 */
[----:B------:R-:W-:Y:S01]  /*7d40*/  LOP3.LUT R70, R74, 0xffff0000, RZ, 0xc0, !PT ;  /* 0xffff00004a467812 */ /* 0x000fe200078ec0ff */
[C---:B------:R-:W-:Y:S01]  /*7d50*/  FMUL R28, R38.reuse, R32 ;  /* 0x00000020261c7220 */ /* 0x040fe20000400000 */
[----:B------:R-:W-:Y:S01]  /*7d60*/  FFMA R25, R41, R66, R25 ;  /* 0x0000004229197223 */ /* 0x000fe20000000019 */
[----:B------:R-:W-:Y:S01]  /*7d70*/  SHF.L.U32 R71, R75, 0x10, RZ ;  /* 0x000000104b477819 */ /* 0x000fe200000006ff */
[C---:B------:R-:W-:Y:S01]  /*7d80*/  FMUL R29, R38.reuse, R33 ;  /* 0x00000021261d7220 */ /* 0x040fe20000400000 */
[----:B------:R-:W-:Y:S01]  /*7d90*/  FFMA R26, R41, R67, R26 ;  /* 0x00000043291a7223 */ /* 0x000fe2000000001a */
[----:B------:R-:W-:Y:S01]  /*7da0*/  LOP3.LUT R72, R75, 0xffff0000, RZ, 0xc0, !PT ;  /* 0xffff00004b487812 */ /* 0x000fe200078ec0ff */
        /* <DEDUP_REMOVED lines=8> */
[----:B------:R-:W-:Y:S01]  /*7e30*/  FFMA R30, R41, R71, R30 ;  /* 0x00000047291e7223 */ /* 0x000fe2000000001e */
[----:B------:R-:W-:Y:S01]  /*7e40*/  F2FP.BF16.F32.PACK_AB R111, R27, R22 ;  /* 0x000000161b6f723e */ /* 0x000fe200000010ff */
[----:B------:R-:W-:Y:S01]  /*7e50*/  FFMA R35, R41, R72, R35 ;  /* 0x0000004829237223 */ /* 0x000fe20000000023 */
[----:B------:R-:W-:Y:S02]  /*7e60*/  F2FP.BF16.F32.PACK_AB R112, R25, R24 ;  /* 0x000000181970723e */ /* 0x000fe400000010ff */
[----:B------:R-:W-:Y:S01]  /*7e70*/  F2FP.BF16.F32.PACK_AB R113, R31, R26 ;  /* 0x0000001a1f71723e */ /* 0x000fe200000010ff */
[----:B------:R1:W-:Y:S01]  /*7e80*/  STS.128 [R103+0x20], R108 ;  /* 0x0000206c67007388 */ /* 0x0003e20000000c00 */
        /* <DEDUP_REMOVED lines=8> */
[----:B--2---:R-:W2:Y:S02]  /*7f10*/  FENCE.VIEW.ASYNC.S ;  /* 0x00000000000073c6 */ /* 0x004ea40000000000 */
[----:B--2---:R-:W-:Y:S06]  /*7f20*/  BAR.SYNC.DEFER_BLOCKING 0x1, 0x80 ;  /* 0x0042000000007b1d */ /* 0x004fec0000010000 */
[----:B------:R-:W-:Y:S05]  /*7f30*/  @P0 BRA `(.L_x_126) ;  /* 0x0000000000240947 */ /* 0x000fea0003800000 */
[----:B------:R-:W2:Y:S01]  /*7f40*/  LDCU.64 UR10, c[0x0][0x348] ;  /* 0x00006900ff0a77ac */ /* 0x000ea20008000a00 */
[----:B------:R-:W-:Y:S02]  /*7f50*/  UIADD3 UR9, UPT, UPT, UR49, 0x20, URZ ;  /* 0x0000002031097890 */ /* 0x000fe4000fffe0ff */
[----:B------:R-:W-:Y:S02]  /*7f60*/  UIADD3 UR8, UPT, UPT, UR47, 0x200, UR4 ;  /* 0x000002002f087890 */ /* 0x000fe4000fffe004 */
[----:B--2---:R-:W-:Y:S03]  /*7f70*/  UIADD3 UR6, UP0, UPT, UR10, 0x680, URZ ;  /* 0x000006800a067890 */ /* 0x004fe6000ff1e0ff */
[----:B------:R-:W-:Y:S01]  /*7f80*/  UMOV UR10, UR50 ;  /* 0x00000032000a7c82 */ /* 0x000fe20008000000 */
[----:B------:R-:W-:Y:S03]  /*7f90*/  UIADD3.X UR7, UPT, UPT, URZ, UR11, URZ, UP0, !UPT ;  /* 0x0000000bff077290 */ /* 0x000fe600087fe4ff */
[----:B------:R-:W-:Y:S06]  /*7fa0*/  UMOV UR11, UR36 ;  /* 0x00000024000b7c82 */ /* 0x000fec0008000000 */
[----:B------:R2:W-:Y:S02]  /*7fb0*/  UTMASTG.3D [UR8], [UR6] ;  /* 0x00000008060073b5 */ /* 0x0005e40008010000 */
[----:B--2---:R0:W-:Y:S02]  /*7fc0*/  UTMACMDFLUSH ;  /* 0x00000000000079b7 */ /* 0x0041e40000000000 */
.L_x_126:
[----:B------:R-:W-:Y:S05]  /*7fd0*/  BSYNC.RECONVERGENT B0 ;  /* 0x0000000000007941 */ /* 0x000fea0003800200 */
.L_x_125:
[----:B------:R-:W-:Y:S01]  /*7fe0*/  UIADD3 UR4, UPT, UPT, UR45, 0x1, URZ ;  /* 0x000000012d047890 */ /* 0x000fe2000fffe0ff */
[----:B------:R-:W-:Y:S03]  /*7ff0*/  BSSY.RECONVERGENT B0, `(.L_x_127) ;  /* 0x0000008000007945 */ /* 0x000fe60003800200 */
[----:B------:R-:W-:Y:S04]  /*8000*/  UISETP.NE.AND UP0, UPT, UR4, 0x3, UPT ;  /* 0x000000030400788c */ /* 0x000fe8000bf05270 */
[----:B------:R-:W-:Y:S02]  /*8010*/  UISETP.EQ.XOR UP1, UPT, UR44, 0x3, !UP0 ;  /* 0x000000032c00788c */ /* 0x000fe4000c722a70 */
[----:B------:R-:W-:Y:S02]  /*8020*/  USEL UR46, UR4, URZ, UP0 ;  /* 0x000000ff042e7287 */ /* 0x000fe40008000000 */
[----:B------:R-:W-:Y:S04]  /*8030*/  USEL UR5, URZ, 0x1, !UP1 ;  /* 0x00000001ff057887 */ /* 0x000fe8000c800000 */
[----:B------:R-:W-:Y:S01]  /*8040*/  ULOP3.LUT UR54, UR54, UR5, URZ, 0x3c, !UPT ;  /* 0x0000000536367292 */ /* 0x000fe2000f8e3cff */
[----:B------:R-:W-:Y:S11]  /*8050*/  @P0 BRA `(.L_x_128) ;  /* 0x0000000000040947 */ /* 0x000ff60003800000 */
[----:B------:R-:W-:Y:S04]  /*8060*/  DEPBAR.LE SB0, 0x1 ;  /* 0x000080400000791a */ /* 0x000fe80000000000 */
.L_x_128:
[----:B------:R-:W-:Y:S05]  /*8070*/  BSYNC.RECONVERGENT B0 ;  /* 0x0000000000007941 */ /* 0x000fea0003800200 */
.L_x_127:
[----:B------:R-:W-:Y:S01]  /*8080*/  BAR.SYNC.DEFER_BLOCKING 0x1, 0x80 ;  /* 0x0042000000007b1d */ /* 0x000fe20000010000 */
[----:B------:R-:W-:Y:S01]  /*8090*/  UISETP.NE.AND UP0, UPT, UR53, -0x2, UPT ;  /* 0xfffffffe3500788c */ /* 0x000fe2000bf05270 */
[----:B------:R-:W-:Y:S08]  /*80a0*/  IADD3 R0, PT, PT, R36, 0x1, RZ ;  /* 0x0000000124007810 */ /* 0x000ff00007ffe0ff */
[----:B------:R-:W-:Y:S05]  /*80b0*/  BRA.U !UP0, `(.L_x_129) ;  /* 0x0000000108287547 */ /* 0x000fea000b800000 */
[----:B------:R-:W2:Y:S01]  /*80c0*/  S2R R2, SR_CgaCtaId ;  /* 0x0000000000027919 */ /* 0x000ea20000008800 */
[----:B------:R-:W-:Y:S01]  /*80d0*/  ISETP.NE.AND P0, PT, R101, RZ, PT ;  /* 0x000000ff6500720c */ /* 0x000fe20003f05270 */
[----:B------:R-:W-:Y:S01]  /*80e0*/  IMAD.U32 R3, RZ, RZ, UR52 ;  /* 0x00000034ff037e24 */ /* 0x000fe2000f8e00ff */
[----:B------:R-:W-:Y:S04]  /*80f0*/  UIADD3 UR4, UPT, UPT, UR52, 0x1, URZ ;  /* 0x0000000134047890 */ /* 0x000fe8000fffe0ff */
[----:B------:R-:W-:Y:S04]  /*8100*/  UISETP.NE.AND UP0, UPT, UR4, 0x3, UPT ;  /* 0x000000030400788c */ /* 0x000fe8000bf05270 */
[----:B------:R-:W-:Y:S03]  /*8110*/  USEL UR52, UR4, URZ, UP0 ;  /* 0x000000ff04347287 */ /* 0x000fe60008000000 */
[----:B------:R-:W-:Y:S05]  /*8120*/  @P0 LEA R3, R3, UR47, 0x3 ;  /* 0x0000002f03030c11 */ /* 0x000fea000f8e18ff */
[----:B------:R-:W-:Y:S05]  /*8130*/  @P0 VIADD R3, R3, 0x118 ;  /* 0x0000011803030836 */ /* 0x000fea0000000000 */
[----:B--2---:R-:W-:Y:S04]  /*8140*/  @P0 PRMT R2, R2, 0x654, R3 ;  /* 0x0000065402020816 */ /* 0x004fe80000000003 */
[----:B------:R2:W-:Y:S03]  /*8150*/  @P0 SYNCS.ARRIVE.TRANS64.RED.A1T0 RZ, [R2+URZ], RZ ;  /* 0x000000ff02ff09a7 */ /* 0x0005e600081004ff */
.L_x_129:
[----:B------:R-:W-:Y:S01]  /*8160*/  R2UR UR6, R100 ;  /* 0x00000000640672ca */ /* 0x000fe200000e0000 */
[----:B------:R-:W-:Y:S01]  /*8170*/  UIADD3 UR53, UPT, UPT, UR53, 0x2, URZ ;  /* 0x0000000235357890 */ /* 0x000fe2000fffe0ff */
[----:B------:R-:W-:Y:S01]  /*8180*/  R2UR UR5, R86 ;  /* 0x00000000560572ca */ /* 0x000fe200000e0000 */
[----:B------:R-:W-:Y:S01]  /*8190*/  UMOV UR36, UR63 ;  /* 0x0000003f00247c82 */ /* 0x000fe20008000000 */
[----:B------:R-:W-:Y:S02]  /*81a0*/  R2UR UR4, R87 ;  /* 0x00000000570472ca */ /* 0x000fe400000e0000 */
[----:B------:R-:W-:Y:S02]  /*81b0*/  ISETP.NE.AND P0, PT, R90, 0x2, PT ;  /* 0x000000025a00780c */ /* 0x000fe40003f05270 */
[----:B------:R-:W-:Y:S02]  /*81c0*/  ISETP.NE.AND P1, PT, R0, 0x4, PT ;  /* 0x000000040000780c */ /* 0x000fe40003f25270 */
[----:B--2---:R-:W-:Y:S02]  /*81d0*/  SEL R2, RZ, 0x1, P0 ;  /* 0x00000001ff027807 */ /* 0x004fe40000000000 */
[----:B------:R-:W-:Y:S01]  /*81e0*/  SEL R3, RZ, 0x1, P1 ;  /* 0x00000001ff037807 */ /* 0x000fe20000800000 */
[----:B------:R-:W-:Y:S01]  /*81f0*/  UISETP.NE.AND UP0, UPT, UR6, URZ, UPT ;  /* 0x000000ff0600728c */ /* 0x000fe2000bf05270 */
[----:B------:R-:W-:Y:S01]  /*8200*/  LOP3.LUT R93, R93, R2, RZ, 0x3c, !PT ;  /* 0x000000025d5d7212 */ /* 0x000fe200078e3cff */
[----:B------:R-:W-:Y:S01]  /*8210*/  UIADD3 UR30, UPT, UPT, UR37, UR5, URZ ;  /* 0x00000005251e7290 */ /* 0x000fe2000fffe0ff */
[----:B------:R-:W-:Y:S01]  /*8220*/  LOP3.LUT R94, R94, R3, RZ, 0x3c, !PT ;  /* 0x000000035e5e7212 */ /* 0x000fe200078e3cff */
[----:B------:R-:W-:Y:S01]  /*8230*/  UIADD3 UR25, UPT, UPT, UR38, UR4, URZ ;  /* 0x0000000426197290 */ /* 0x000fe2000fffe0ff */
[----:B------:R-:W-:Y:S02]  /*8240*/  SEL R90, R90, RZ, P0 ;  /* 0x000000ff5a5a7207 */ /* 0x000fe40000000000 */
[----:B------:R-:W-:Y:S02]  /*8250*/  SEL R36, R0, RZ, P1 ;  /* 0x000000ff00247207 */ /* 0x000fe40000800000 */
[----:B------:R-:W-:Y:S07]  /*8260*/  BRA.U UP0, `(.L_x_130) ;  /* 0xffffffd500807547 */ /* 0x000fee000b83ffff */
[----:B------:R-:W-:-:S13]  /*8270*/  R2UR UR4, R88 ;  /* 0x00000000580472ca */ /* 0x000fda00000e0000 */
[----:B------:R-:W-:-:S09]  /*8280*/  UISETP.NE.AND UP0, UPT, UR4, URZ, UPT ;  /* 0x000000ff0400728c */ /* 0x000fd2000bf05270 */
[----:B------:R-:W-:Y:S05]  /*8290*/  BRA.U !UP0, `(.L_x_131) ;  /* 0x0000000108487547 */ /* 0x000fea000b800000 */
[----:B------:R-:W2:Y:S02]  /*82a0*/  LDCU.64 UR4, c[0x0][0x890] ;  /* 0x00011200ff0477ac */ /* 0x000ea40008000a00 */
[----:B--2---:R-:W-:-:S04]  /*82b0*/  UISETP.NE.U32.AND UP0, UPT, UR4, URZ, UPT ;  /* 0x000000ff0400728c */ /* 0x004fc8000bf05070 */
[----:B------:R-:W-:-:S09]  /*82c0*/  UISETP.NE.AND.EX UP0, UPT, UR5, URZ, UPT, UP0 ;  /* 0x000000ff0500728c */ /* 0x000fd2000bf05300 */
[----:B------:R-:W-:Y:S05]  /*82d0*/  BRA.U UP0, `(.L_x_132) ;  /* 0x00000001000c7547 */ /* 0x000fea000b800000 */
[----:B------:R-:W-:-:S13]  /*82e0*/  FSETP.NEU.AND P0, PT, R41, RZ, PT ;  /* 0x000000ff2900720b */ /* 0x000fda0003f0d000 */
[----:B------:R-:W-:Y:S05]  /*82f0*/  @!P0 EXIT ;  /* 0x000000000000894d */ /* 0x000fea0003800000 */
[----:B------:R-:W-:Y:S05]  /*8300*/  BRA `(.L_x_131) ;  /* 0x00000000002c7947 */ /* 0x000fea0003800000 */
.L_x_132:
[----:B------:R-:W-:Y:S01]  /*8310*/  ISETP.NE.AND P0, PT, R89, RZ, PT ;  /* 0x000000ff5900720c */ /* 0x000fe20003f05270 */
[----:B------:R-:W-:-:S12]  /*8320*/  BSSY.RECONVERGENT B0, `(.L_x_131) ;  /* 0x0000009000007945 */ /* 0x000fd80003800200 */
[----:B------:R-:W-:Y:S05]  /*8330*/  @P0 BRA `(.L_x_133) ;  /* 0x0000000000140947 */ /* 0x000fea0003800000 */
[----:B------:R-:W2:Y:S02]  /*8340*/  LDCU.64 UR4, c[0x0][0x888] ;  /* 0x00011100ff0477ac */ /* 0x000ea40008000a00 */
[----:B--2---:R-:W-:-:S04]  /*8350*/  ISETP.NE.U32.AND P0, PT, RZ, UR4, PT ;  /* 0x00000004ff007c0c */ /* 0x004fc8000bf05070 */
[----:B------:R-:W-:-:S13]  /*8360*/  ISETP.NE.AND.EX P0, PT, RZ, UR5, PT, P0 ;  /* 0x00000005ff007c0c */ /* 0x000fda000bf05300 */
[----:B------:R-:W-:Y:S05]  /*8370*/  @!P0 EXIT ;  /* 0x000000000000894d */ /* 0x000fea0003800000 */
[----:B------:R-:W-:Y:S05]  /*8380*/  BRA `(.L_x_134) ;  /* 0x0000000000087947 */ /* 0x000fea0003800000 */
.L_x_133:
[----:B------:R-:W-:-:S13]  /*8390*/  FSETP.NEU.AND P0, PT, R41, RZ, PT ;  /* 0x000000ff2900720b */ /* 0x000fda0003f0d000 */
[----:B------:R-:W-:Y:S05]  /*83a0*/  @!P0 EXIT ;  /* 0x000000000000894d */ /* 0x000fea0003800000 */
.L_x_134:
[----:B------:R-:W-:Y:S05]  /*83b0*/  BSYNC.RECONVERGENT B0 ;  /* 0x0000000000007941 */ /* 0x000fea0003800200 */
.L_x_131:
[----:B------:R-:W2:Y:S01]  /*83c0*/  S2UR UR5, SR_CgaCtaId ;  /* 0x00000000000579c3 */ /* 0x000ea20000008800 */
[----:B------:R-:W-:Y:S01]  /*83d0*/  ULEA UR4, UR52, UR47, 0x3 ;  /* 0x0000002f34047291 */ /* 0x000fe2000f8e18ff */
[----:B------:R-:W-:-:S04]  /*83e0*/  DEPBAR.LE SB0, 0x0 ;  /* 0x000080000000791a */ /* 0x000fc80000000000 */
[----:B------:R-:W-:-:S04]  /*83f0*/  UIADD3 UR4, UPT, UPT, UR4, 0x118, URZ ;  /* 0x0000011804047890 */ /* 0x000fc8000fffe0ff */
[----:B--2---:R-:W-:-:S09]  /*8400*/  UPRMT UR4, UR5, 0x654, UR4 ;  /* 0x0000065405047896 */ /* 0x004fd20008000004 */
[----:B------:R-:W-:Y:S01]  /*8410*/  SYNCS.ARRIVE.TRANS64.RED.A1T0 RZ, [UR4], RZ ;  /* 0x000000ffffff79a7 */ /* 0x000fe20008100404 */
[----:B------:R-:W-:Y:S05]  /*8420*/  EXIT ;  /* 0x000000000000794d */ /* 0x000fea0003800000 */
.L_x_25:
[----:B--2---:R2:W3:Y:S02]  /*8430*/  SYNCS.PHASECHK.TRANS64.TRYWAIT P0, [R0+URZ+0x1b0], R3 ;  /* 0x0001b003000075a7 */ /* 0x0044e400080011ff */
[----:B---3--:R-:W-:Y:S05]  /*8440*/  @!P0 NANOSLEEP.SYNCS 0x989680 ;  /* 0x009896800000895d */ /* 0x008fea0003900000 */
[----:B------:R-:W3:Y:S02]  /*8450*/  @!P0 SYNCS.PHASECHK.TRANS64 P0, [R0+URZ+0x1b0], R3 ;  /* 0x0001b003000085a7 */ /* 0x000ee400080010ff */
[----:B---3--:R-:W-:Y:S05]  /*8460*/  @!P0 BRA `(.L_x_25) ;  /* 0xfffffffc00f08947 */ /* 0x008fea000383ffff */
[----:B------:R-:W-:Y:S05]  /*8470*/  BRA `(.L_x_135) ;  /* 0xffffff9400847947 */ /* 0x000fea000383ffff */
.L_x_28:
[----:B--2---:R-:W-:-:S07]  /*8480*/  MOV R0, UR33 ;  /* 0x0000002100007c02 */ /* 0x004fce0008000f00 */
.L_x_136:
[----:B--2---:R2:W3:Y:S02]  /*8490*/  SYNCS.PHASECHK.TRANS64.TRYWAIT P0, [R0+URZ+0x80], R3 ;  /* 0x00008003000075a7 */ /* 0x0044e400080011ff */
[----:B---3--:R-:W-:Y:S05]  /*84a0*/  @!P0 NANOSLEEP.SYNCS 0x989680 ;  /* 0x009896800000895d */ /* 0x008fea0003900000 */
[----:B------:R-:W3:Y:S02]  /*84b0*/  @!P0 SYNCS.PHASECHK.TRANS64 P0, [R0+URZ+0x80], R3 ;  /* 0x00008003000085a7 */ /* 0x000ee400080010ff */
[----:B---3--:R-:W-:Y:S05]  /*84c0*/  @!P0 BRA `(.L_x_136) ;  /* 0xfffffffc00f08947 */ /* 0x008fea000383ffff */
[----:B------:R-:W-:Y:S05]  /*84d0*/  BRA `(.L_x_27) ;  /* 0xffffff9400c47947 */ /* 0x000fea000383ffff */
.L_x_35:
[----:B-1----:R-:W-:-:S07]  /*84e0*/  MOV R0, UR17 ;  /* 0x0000001100007c02 */ /* 0x002fce0008000f00 */
.L_x_137:
[----:B-1----:R1:W2:Y:S02]  /*84f0*/  SYNCS.PHASECHK.TRANS64.TRYWAIT P0, [R0+URZ+0x80], R3 ;  /* 0x00008003000075a7 */ /* 0x0022a400080011ff */
[----:B--2---:R-:W-:Y:S05]  /*8500*/  @!P0 NANOSLEEP.SYNCS 0x989680 ;  /* 0x009896800000895d */ /* 0x004fea0003900000 */
[----:B------:R-:W2:Y:S02]  /*8510*/  @!P0 SYNCS.PHASECHK.TRANS64 P0, [R0+URZ+0x80], R3 ;  /* 0x00008003000085a7 */ /* 0x000ea400080010ff */
[----:B--2---:R-:W-:Y:S05]  /*8520*/  @!P0 BRA `(.L_x_137) ;  /* 0xfffffffc00f08947 */ /* 0x004fea000383ffff */
[----:B------:R-:W-:Y:S05]  /*8530*/  BRA `(.L_x_34) ;  /* 0xffffff9800847947 */ /* 0x000fea000383ffff */
.L_x_40:
[----:B-1----:R1:W2:Y:S02]  /*8540*/  SYNCS.PHASECHK.TRANS64.TRYWAIT P0, [R3+URZ+0x140], R0 ;  /* 0x00014000030075a7 */ /* 0x0022a400080011ff */
[----:B--2---:R-:W-:Y:S05]  /*8550*/  @!P0 NANOSLEEP.SYNCS 0x989680 ;  /* 0x009896800000895d */ /* 0x004fea0003900000 */
[----:B------:R-:W2:Y:S02]  /*8560*/  @!P0 SYNCS.PHASECHK.TRANS64 P0, [R3+URZ+0x140], R0 ;  /* 0x00014000030085a7 */ /* 0x000ea400080010ff */
[----:B--2---:R-:W-:Y:S05]  /*8570*/  @!P0 BRA `(.L_x_40) ;  /* 0xfffffffc00f08947 */ /* 0x004fea000383ffff */
[----:B------:R-:W-:Y:S05]  /*8580*/  BRA `(.L_x_138) ;  /* 0xffffff9c00247947 */ /* 0x000fea000383ffff */
.L_x_44:
[----:B-1----:R-:W-:-:S07]  /*8590*/  MOV R0, UR4 ;  /* 0x0000000400007c02 */ /* 0x002fce0008000f00 */
.L_x_139:
[----:B-1----:R1:W2:Y:S02]  /*85a0*/  SYNCS.PHASECHK.TRANS64.TRYWAIT P0, [R0+URZ], R3 ;  /* 0x00000003000075a7 */ /* 0x0022a400080011ff */
[----:B--2---:R-:W-:Y:S05]  /*85b0*/  @!P0 NANOSLEEP.SYNCS 0x989680 ;  /* 0x009896800000895d */ /* 0x004fea0003900000 */
[----:B------:R-:W2:Y:S02]  /*85c0*/  @!P0 SYNCS.PHASECHK.TRANS64 P0, [R0+URZ], R3 ;  /* 0x00000003000085a7 */ /* 0x000ea400080010ff */
[----:B--2---:R-:W-:Y:S05]  /*85d0*/  @!P0 BRA `(.L_x_139) ;  /* 0xfffffffc00f08947 */ /* 0x004fea000383ffff */
[----:B------:R-:W-:Y:S05]  /*85e0*/  BRA `(.L_x_140) ;  /* 0xffffffa000d07947 */ /* 0x000fea000383ffff */
.L_x_45:
[----:B------:R-:W-:-:S07]  /*85f0*/  MOV R0, UR5 ;  /* 0x0000000500007c02 */ /* 0x000fce0008000f00 */
.L_x_141:
[----:B-1----:R1:W2:Y:S02]  /*8600*/  SYNCS.PHASECHK.TRANS64.TRYWAIT P0, [R0+URZ], R3 ;  /* 0x00000003000075a7 */ /* 0x0022a400080011ff */
[----:B--2---:R-:W-:Y:S05]  /*8610*/  @!P0 NANOSLEEP.SYNCS 0x989680 ;  /* 0x009896800000895d */ /* 0x004fea0003900000 */
[----:B------:R-:W2:Y:S02]  /*8620*/  @!P0 SYNCS.PHASECHK.TRANS64 P0, [R0+URZ], R3 ;  /* 0x00000003000085a7 */ /* 0x000ea400080010ff */
[----:B--2---:R-:W-:Y:S05]  /*8630*/  @!P0 BRA `(.L_x_141) ;  /* 0xfffffffc00f08947 */ /* 0x004fea000383ffff */
[----:B------:R-:W-:Y:S05]  /*8640*/  BRA `(.L_x_142) ;  /* 0xffffffa000dc7947 */ /* 0x000fea000383ffff */
.L_x_46:
[----:B------:R-:W-:-:S07]  /*8650*/  MOV R0, UR5 ;  /* 0x0000000500007c02 */ /* 0x000fce0008000f00 */
.L_x_143:
[----:B-1----:R1:W2:Y:S02]  /*8660*/  SYNCS.PHASECHK.TRANS64.TRYWAIT P0, [R0+URZ], R3 ;  /* 0x00000003000075a7 */ /* 0x0022a400080011ff */
[----:B--2---:R-:W-:Y:S05]  /*8670*/  @!P0 NANOSLEEP.SYNCS 0x989680 ;  /* 0x009896800000895d */ /* 0x004fea0003900000 */
[----:B------:R-:W2:Y:S02]  /*8680*/  @!P0 SYNCS.PHASECHK.TRANS64 P0, [R0+URZ], R3 ;  /* 0x00000003000085a7 */ /* 0x000ea400080010ff */
[----:B--2---:R-:W-:Y:S05]  /*8690*/  @!P0 BRA `(.L_x_143) ;  /* 0xfffffffc00f08947 */ /* 0x004fea000383ffff */
[----:B------:R-:W-:Y:S05]  /*86a0*/  BRA `(.L_x_144) ;  /* 0xffffffa000e87947 */ /* 0x000fea000383ffff */
.L_x_47:
[----:B------:R-:W-:-:S07]  /*86b0*/  MOV R0, UR5 ;  /* 0x0000000500007c02 */ /* 0x000fce0008000f00 */
.L_x_145:
[----:B-1----:R1:W2:Y:S02]  /*86c0*/  SYNCS.PHASECHK.TRANS64.TRYWAIT P0, [R0+URZ], R3 ;  /* 0x00000003000075a7 */ /* 0x0022a400080011ff */
[----:B--2---:R-:W-:Y:S05]  /*86d0*/  @!P0 NANOSLEEP.SYNCS 0x989680 ;  /* 0x009896800000895d */ /* 0x004fea0003900000 */
[----:B------:R-:W2:Y:S02]  /*86e0*/  @!P0 SYNCS.PHASECHK.TRANS64 P0, [R0+URZ], R3 ;  /* 0x00000003000085a7 */ /* 0x000ea400080010ff */
[----:B--2---:R-:W-:Y:S05]  /*86f0*/  @!P0 BRA `(.L_x_145) ;  /* 0xfffffffc00f08947 */ /* 0x004fea000383ffff */
[----:B------:R-:W-:Y:S05]  /*8700*/  BRA `(.L_x_146) ;  /* 0xffffffa000f47947 */ /* 0x000fea000383ffff */
.L_x_48:
[----:B------:R-:W-:-:S07]  /*8710*/  MOV R0, UR5 ;  /* 0x0000000500007c02 */ /* 0x000fce0008000f00 */
.L_x_147:
[----:B-1----:R1:W2:Y:S02]  /*8720*/  SYNCS.PHASECHK.TRANS64.TRYWAIT P0, [R0+URZ], R3 ;  /* 0x00000003000075a7 */ /* 0x0022a400080011ff */
[----:B--2---:R-:W-:Y:S05]  /*8730*/  @!P0 NANOSLEEP.SYNCS 0x989680 ;  /* 0x009896800000895d */ /* 0x004fea0003900000 */
[----:B------:R-:W2:Y:S02]  /*8740*/  @!P0 SYNCS.PHASECHK.TRANS64 P0, [R0+URZ], R3 ;  /* 0x00000003000085a7 */ /* 0x000ea400080010ff */
[----:B--2---:R-:W-:Y:S05]  /*8750*/  @!P0 BRA `(.L_x_147) ;  /* 0xfffffffc00f08947 */ /* 0x004fea000383ffff */
[----:B------:R-:W-:Y:S05]  /*8760*/  BRA `(.L_x_148) ;  /* 0xffffffa400007947 */ /* 0x000fea000383ffff */
.L_x_49:
[----:B------:R-:W-:-:S07]  /*8770*/  MOV R0, UR5 ;  /* 0x0000000500007c02 */ /* 0x000fce0008000f00 */
.L_x_149:
[----:B-1----:R1:W2:Y:S02]  /*8780*/  SYNCS.PHASECHK.TRANS64.TRYWAIT P0, [R0+URZ], R3 ;  /* 0x00000003000075a7 */ /* 0x0022a400080011ff */
[----:B--2---:R-:W-:Y:S05]  /*8790*/  @!P0 NANOSLEEP.SYNCS 0x989680 ;  /* 0x009896800000895d */ /* 0x004fea0003900000 */
[----:B------:R-:W2:Y:S02]  /*87a0*/  @!P0 SYNCS.PHASECHK.TRANS64 P0, [R0+URZ], R3 ;  /* 0x00000003000085a7 */ /* 0x000ea400080010ff */
[----:B--2---:R-:W-:Y:S05]  /*87b0*/  @!P0 BRA `(.L_x_149) ;  /* 0xfffffffc00f08947 */ /* 0x004fea000383ffff */
[----:B------:R-:W-:Y:S05]  /*87c0*/  BRA `(.L_x_150) ;  /* 0xffffffa4000c7947 */ /* 0x000fea000383ffff */
.L_x_50:
[----:B------:R-:W-:-:S07]  /*87d0*/  MOV R0, UR5 ;  /* 0x0000000500007c02 */ /* 0x000fce0008000f00 */
.L_x_151:
[----:B-1----:R1:W2:Y:S02]  /*87e0*/  SYNCS.PHASECHK.TRANS64.TRYWAIT P0, [R0+URZ], R3 ;  /* 0x00000003000075a7 */ /* 0x0022a400080011ff */
[----:B--2---:R-:W-:Y:S05]  /*87f0*/  @!P0 NANOSLEEP.SYNCS 0x989680 ;  /* 0x009896800000895d */ /* 0x004fea0003900000 */
[----:B------:R-:W2:Y:S02]  /*8800*/  @!P0 SYNCS.PHASECHK.TRANS64 P0, [R0+URZ], R3 ;  /* 0x00000003000085a7 */ /* 0x000ea400080010ff */
[----:B--2---:R-:W-:Y:S05]  /*8810*/  @!P0 BRA `(.L_x_151) ;  /* 0xfffffffc00f08947 */ /* 0x004fea000383ffff */
[----:B------:R-:W-:Y:S05]  /*8820*/  BRA `(.L_x_152) ;  /* 0xffffffa400187947 */ /* 0x000fea000383ffff */
.L_x_51:
[----:B------:R-:W-:-:S07]  /*8830*/  MOV R0, UR5 ;  /* 0x0000000500007c02 */ /* 0x000fce0008000f00 */
.L_x_153:
[----:B-1----:R1:W2:Y:S02]  /*8840*/  SYNCS.PHASECHK.TRANS64.TRYWAIT P0, [R0+URZ], R3 ;  /* 0x00000003000075a7 */ /* 0x0022a400080011ff */
[----:B--2---:R-:W-:Y:S05]  /*8850*/  @!P0 NANOSLEEP.SYNCS 0x989680 ;  /* 0x009896800000895d */ /* 0x004fea0003900000 */
[----:B------:R-:W2:Y:S02]  /*8860*/  @!P0 SYNCS.PHASECHK.TRANS64 P0, [R0+URZ], R3 ;  /* 0x00000003000085a7 */ /* 0x000ea400080010ff */
[----:B--2---:R-:W-:Y:S05]  /*8870*/  @!P0 BRA `(.L_x_153) ;  /* 0xfffffffc00f08947 */ /* 0x004fea000383ffff */
[----:B------:R-:W-:Y:S05]  /*8880*/  BRA `(.L_x_154) ;  /* 0xffffffa400247947 */ /* 0x000fea000383ffff */
.L_x_52:
[----:B------:R-:W-:-:S07]  /*8890*/  MOV R0, UR5 ;  /* 0x0000000500007c02 */ /* 0x000fce0008000f00 */
.L_x_155:
[----:B-1----:R1:W2:Y:S02]  /*88a0*/  SYNCS.PHASECHK.TRANS64.TRYWAIT P0, [R0+URZ], R3 ;  /* 0x00000003000075a7 */ /* 0x0022a400080011ff */
[----:B--2---:R-:W-:Y:S05]  /*88b0*/  @!P0 NANOSLEEP.SYNCS 0x989680 ;  /* 0x009896800000895d */ /* 0x004fea0003900000 */
[----:B------:R-:W2:Y:S02]  /*88c0*/  @!P0 SYNCS.PHASECHK.TRANS64 P0, [R0+URZ], R3 ;  /* 0x00000003000085a7 */ /* 0x000ea400080010ff */
[----:B--2---:R-:W-:Y:S05]  /*88d0*/  @!P0 BRA `(.L_x_155) ;  /* 0xfffffffc00f08947 */ /* 0x004fea000383ffff */
[----:B------:R-:W-:Y:S05]  /*88e0*/  BRA `(.L_x_156) ;  /* 0xffffffa400307947 */ /* 0x000fea000383ffff */
.L_x_53:
[----:B------:R-:W-:-:S07]  /*88f0*/  MOV R0, UR5 ;  /* 0x0000000500007c02 */ /* 0x000fce0008000f00 */
.L_x_157:
[----:B-1----:R1:W2:Y:S02]  /*8900*/  SYNCS.PHASECHK.TRANS64.TRYWAIT P0, [R0+URZ], R3 ;  /* 0x00000003000075a7 */ /* 0x0022a400080011ff */
[----:B--2---:R-:W-:Y:S05]  /*8910*/  @!P0 NANOSLEEP.SYNCS 0x989680 ;  /* 0x009896800000895d */ /* 0x004fea0003900000 */
[----:B------:R-:W2:Y:S02]  /*8920*/  @!P0 SYNCS.PHASECHK.TRANS64 P0, [R0+URZ], R3 ;  /* 0x00000003000085a7 */ /* 0x000ea400080010ff */
[----:B--2---:R-:W-:Y:S05]  /*8930*/  @!P0 BRA `(.L_x_157) ;  /* 0xfffffffc00f08947 */ /* 0x004fea000383ffff */
[----:B------:R-:W-:Y:S05]  /*8940*/  BRA `(.L_x_158) ;  /* 0xffffffa4003c7947 */ /* 0x000fea000383ffff */
.L_x_54:
[----:B------:R-:W-:-:S07]  /*8950*/  MOV R0, UR5 ;  /* 0x0000000500007c02 */ /* 0x000fce0008000f00 */
.L_x_159:
[----:B-1----:R1:W2:Y:S02]  /*8960*/  SYNCS.PHASECHK.TRANS64.TRYWAIT P0, [R0+URZ], R3 ;  /* 0x00000003000075a7 */ /* 0x0022a400080011ff */
[----:B--2---:R-:W-:Y:S05]  /*8970*/  @!P0 NANOSLEEP.SYNCS 0x989680 ;  /* 0x009896800000895d */ /* 0x004fea0003900000 */
[----:B------:R-:W2:Y:S02]  /*8980*/  @!P0 SYNCS.PHASECHK.TRANS64 P0, [R0+URZ], R3 ;  /* 0x00000003000085a7 */ /* 0x000ea400080010ff */
[----:B--2---:R-:W-:Y:S05]  /*8990*/  @!P0 BRA `(.L_x_159) ;  /* 0xfffffffc00f08947 */ /* 0x004fea000383ffff */
[----:B------:R-:W-:Y:S05]  /*89a0*/  BRA `(.L_x_160) ;  /* 0xffffffa400487947 */ /* 0x000fea000383ffff */
.L_x_55:
[----:B------:R-:W-:-:S07]  /*89b0*/  MOV R0, UR5 ;  /* 0x0000000500007c02 */ /* 0x000fce0008000f00 */
.L_x_161:
[----:B-1----:R1:W2:Y:S02]  /*89c0*/  SYNCS.PHASECHK.TRANS64.TRYWAIT P0, [R0+URZ], R3 ;  /* 0x00000003000075a7 */ /* 0x0022a400080011ff */
[----:B--2---:R-:W-:Y:S05]  /*89d0*/  @!P0 NANOSLEEP.SYNCS 0x989680 ;  /* 0x009896800000895d */ /* 0x004fea0003900000 */
[----:B------:R-:W2:Y:S02]  /*89e0*/  @!P0 SYNCS.PHASECHK.TRANS64 P0, [R0+URZ], R3 ;  /* 0x00000003000085a7 */ /* 0x000ea400080010ff */
[----:B--2---:R-:W-:Y:S05]  /*89f0*/  @!P0 BRA `(.L_x_161) ;  /* 0xfffffffc00f08947 */ /* 0x004fea000383ffff */
[----:B------:R-:W-:Y:S05]  /*8a00*/  BRA `(.L_x_162) ;  /* 0xffffffa400547947 */ /* 0x000fea000383ffff */
.L_x_56:
[----:B------:R-:W-:-:S07]  /*8a10*/  MOV R0, UR5 ;  /* 0x0000000500007c02 */ /* 0x000fce0008000f00 */
.L_x_163:
[----:B-1----:R1:W2:Y:S02]  /*8a20*/  SYNCS.PHASECHK.TRANS64.TRYWAIT P0, [R0+URZ], R3 ;  /* 0x00000003000075a7 */ /* 0x0022a400080011ff */
[----:B--2---:R-:W-:Y:S05]  /*8a30*/  @!P0 NANOSLEEP.SYNCS 0x989680 ;  /* 0x009896800000895d */ /* 0x004fea0003900000 */
[----:B------:R-:W2:Y:S02]  /*8a40*/  @!P0 SYNCS.PHASECHK.TRANS64 P0, [R0+URZ], R3 ;  /* 0x00000003000085a7 */ /* 0x000ea400080010ff */
[----:B--2---:R-:W-:Y:S05]  /*8a50*/  @!P0 BRA `(.L_x_163) ;  /* 0xfffffffc00f08947 */ /* 0x004fea000383ffff */
[----:B------:R-:W-:Y:S05]  /*8a60*/  BRA `(.L_x_164) ;  /* 0xffffffa400607947 */ /* 0x000fea000383ffff */
.L_x_57:
[----:B------:R-:W-:-:S07]  /*8a70*/  MOV R0, UR5 ;  /* 0x0000000500007c02 */ /* 0x000fce0008000f00 */
.L_x_165:
[----:B-1----:R1:W2:Y:S02]  /*8a80*/  SYNCS.PHASECHK.TRANS64.TRYWAIT P0, [R0+URZ], R3 ;  /* 0x00000003000075a7 */ /* 0x0022a400080011ff */
[----:B--2---:R-:W-:Y:S05]  /*8a90*/  @!P0 NANOSLEEP.SYNCS 0x989680 ;  /* 0x009896800000895d */ /* 0x004fea0003900000 */
[----:B------:R-:W2:Y:S02]  /*8aa0*/  @!P0 SYNCS.PHASECHK.TRANS64 P0, [R0+URZ], R3 ;  /* 0x00000003000085a7 */ /* 0x000ea400080010ff */
[----:B--2---:R-:W-:Y:S05]  /*8ab0*/  @!P0 BRA `(.L_x_165) ;  /* 0xfffffffc00f08947 */ /* 0x004fea000383ffff */
[----:B------:R-:W-:Y:S05]  /*8ac0*/  BRA `(.L_x_166) ;  /* 0xffffffa4006c7947 */ /* 0x000fea000383ffff */
.L_x_58:
[----:B------:R-:W-:-:S07]  /*8ad0*/  MOV R0, UR5 ;  /* 0x0000000500007c02 */ /* 0x000fce0008000f00 */
.L_x_167:
[----:B-1----:R1:W2:Y:S02]  /*8ae0*/  SYNCS.PHASECHK.TRANS64.TRYWAIT P0, [R0+URZ], R3 ;  /* 0x00000003000075a7 */ /* 0x0022a400080011ff */
[----:B--2---:R-:W-:Y:S05]  /*8af0*/  @!P0 NANOSLEEP.SYNCS 0x989680 ;  /* 0x009896800000895d */ /* 0x004fea0003900000 */
[----:B------:R-:W2:Y:S02]  /*8b00*/  @!P0 SYNCS.PHASECHK.TRANS64 P0, [R0+URZ], R3 ;  /* 0x00000003000085a7 */ /* 0x000ea400080010ff */
[----:B--2---:R-:W-:Y:S05]  /*8b10*/  @!P0 BRA `(.L_x_167) ;  /* 0xfffffffc00f08947 */ /* 0x004fea000383ffff */
[----:B------:R-:W-:Y:S05]  /*8b20*/  BRA `(.L_x_168) ;  /* 0xffffffa400787947 */ /* 0x000fea000383ffff */
.L_x_61:
[----:B-1----:R1:W2:Y:S02]  /*8b30*/  SYNCS.PHASECHK.TRANS64.TRYWAIT P0, [R2+URZ+0x1a0], R5 ;  /* 0x0001a005020075a7 */ /* 0x0022a400080011ff */
[----:B--2---:R-:W-:Y:S05]  /*8b40*/  @!P0 NANOSLEEP.SYNCS 0x989680 ;  /* 0x009896800000895d */ /* 0x004fea0003900000 */
[----:B------:R-:W2:Y:S02]  /*8b50*/  @!P0 SYNCS.PHASECHK.TRANS64 P0, [R2+URZ+0x1a0], R5 ;  /* 0x0001a005020085a7 */ /* 0x000ea400080010ff */
[----:B--2---:R-:W-:Y:S05]  /*8b60*/  @!P0 BRA `(.L_x_61) ;  /* 0xfffffffc00f08947 */ /* 0x004fea000383ffff */
[----:B------:R-:W-:Y:S05]  /*8b70*/  BRA `(.L_x_169) ;  /* 0xffffffa400dc7947 */ /* 0x000fea000383ffff */
.L_x_62:
[----:B------:R-:W-:-:S07]  /*8b80*/  MOV R2, UR4 ;  /* 0x0000000400027c02 */ /* 0x000fce0008000f00 */
.L_x_170:
[----:B-1----:R1:W2:Y:S02]  /*8b90*/  SYNCS.PHASECHK.TRANS64.TRYWAIT P0, [R2+URZ+0x150], R5 ;  /* 0x00015005020075a7 */ /* 0x0022a400080011ff */
[----:B--2---:R-:W-:Y:S05]  /*8ba0*/  @!P0 NANOSLEEP.SYNCS 0x989680 ;  /* 0x009896800000895d */ /* 0x004fea0003900000 */
[----:B------:R-:W2:Y:S02]  /*8bb0*/  @!P0 SYNCS.PHASECHK.TRANS64 P0, [R2+URZ+0x150], R5 ;  /* 0x00015005020085a7 */ /* 0x000ea400080010ff */
[----:B--2---:R-:W-:Y:S05]  /*8bc0*/  @!P0 BRA `(.L_x_170) ;  /* 0xfffffffc00f08947 */ /* 0x004fea000383ffff */
[----:B------:R-:W-:Y:S05]  /*8bd0*/  BRA `(.L_x_171) ;  /* 0xffffffa400ec7947 */ /* 0x000fea000383ffff */
.L_x_63:
[----:B-1----:R1:W2:Y:S02]  /*8be0*/  SYNCS.PHASECHK.TRANS64.TRYWAIT P1, [R2+URZ+0x140], R5 ;  /* 0x00014005020075a7 */ /* 0x0022a400080211ff */
[----:B--2---:R-:W-:Y:S05]  /*8bf0*/  @!P1 NANOSLEEP.SYNCS 0x989680 ;  /* 0x009896800000995d */ /* 0x004fea0003900000 */
[----:B------:R-:W2:Y:S02]  /*8c00*/  @!P1 SYNCS.PHASECHK.TRANS64 P1, [R2+URZ+0x140], R5 ;  /* 0x00014005020095a7 */ /* 0x000ea400080210ff */
[----:B--2---:R-:W-:Y:S05]  /*8c10*/  @!P1 BRA `(.L_x_63) ;  /* 0xfffffffc00f09947 */ /* 0x004fea000383ffff */
[----:B------:R-:W-:Y:S05]  /*8c20*/  BRA `(.L_x_172) ;  /* 0xffffffa8001c7947 */ /* 0x000fea000383ffff */
.L_x_66:
[----:B------:R-:W-:-:S07]  /*8c30*/  MOV R0, UR4 ;  /* 0x0000000400007c02 */ /* 0x000fce0008000f00 */
.L_x_173:
[----:B-1----:R1:W2:Y:S02]  /*8c40*/  SYNCS.PHASECHK.TRANS64.TRYWAIT P0, [R0+URZ+0x150], R3 ;  /* 0x00015003000075a7 */ /* 0x0022a400080011ff */
[----:B--2---:R-:W-:Y:S05]  /*8c50*/  @!P0 NANOSLEEP.SYNCS 0x989680 ;  /* 0x009896800000895d */ /* 0x004fea0003900000 */
[----:B------:R-:W2:Y:S02]  /*8c60*/  @!P0 SYNCS.PHASECHK.TRANS64 P0, [R0+URZ+0x150], R3 ;  /* 0x00015003000085a7 */ /* 0x000ea400080010ff */
[----:B--2---:R-:W-:Y:S05]  /*8c70*/  @!P0 BRA `(.L_x_173) ;  /* 0xfffffffc00f08947 */ /* 0x004fea000383ffff */
[----:B------:R-:W-:Y:S05]  /*8c80*/  BRA `(.L_x_65) ;  /* 0xffffffa800707947 */ /* 0x000fea000383ffff */
.L_x_73:
[----:B-1----:R1:W2:Y:S02]  /*8c90*/  SYNCS.PHASECHK.TRANS64.TRYWAIT P1, [R0+URZ+0x140], R5 ;  /* 0x00014005000075a7 */ /* 0x0022a400080211ff */
[----:B--2---:R-:W-:Y:S05]  /*8ca0*/  @!P1 NANOSLEEP.SYNCS 0x989680 ;  /* 0x009896800000995d */ /* 0x004fea0003900000 */
[----:B------:R-:W2:Y:S02]  /*8cb0*/  @!P1 SYNCS.PHASECHK.TRANS64 P1, [R0+URZ+0x140], R5 ;  /* 0x00014005000095a7 */ /* 0x000ea400080210ff */
[----:B--2---:R-:W-:Y:S05]  /*8cc0*/  @!P1 BRA `(.L_x_73) ;  /* 0xfffffffc00f09947 */ /* 0x004fea000383ffff */
[----:B------:R-:W-:Y:S05]  /*8cd0*/  BRA `(.L_x_174) ;  /* 0xffffffac00d87947 */ /* 0x000fea000383ffff */
.L_x_74:
[----:B------:R-:W-:-:S07]  /*8ce0*/  MOV R3, UR22 ;  /* 0x0000001600037c02 */ /* 0x000fce0008000f00 */
.L_x_175:
[----:B-1----:R1:W2:Y:S02]  /*8cf0*/  SYNCS.PHASECHK.TRANS64.TRYWAIT P0, [R3+URZ+0x180], R0 ;  /* 0x00018000030075a7 */ /* 0x0022a400080011ff */
[----:B--2---:R-:W-:Y:S05]  /*8d00*/  @!P0 NANOSLEEP.SYNCS 0x989680 ;  /* 0x009896800000895d */ /* 0x004fea0003900000 */
[----:B------:R-:W2:Y:S02]  /*8d10*/  @!P0 SYNCS.PHASECHK.TRANS64 P0, [R3+URZ+0x180], R0 ;  /* 0x00018000030085a7 */ /* 0x000ea400080010ff */
[----:B--2---:R-:W-:Y:S05]  /*8d20*/  @!P0 BRA `(.L_x_175) ;  /* 0xfffffffc00f08947 */ /* 0x004fea000383ffff */
[----:B------:R-:W-:Y:S05]  /*8d30*/  BRA `(.L_x_176) ;  /* 0xffffffb000107947 */ /* 0x000fea000383ffff */
.L_x_77:
[----:B------:R-:W-:Y:S07]  /*8d40*/  MOV R0, UR5 ;  /* 0x0000000500007c02 */ /* 0x000fee0008000f00 */
.L_x_177:
[----:B-1----:R1:W2:Y:S02]  /*8d50*/  SYNCS.PHASECHK.TRANS64.TRYWAIT P0, [R0+URZ], R3 ;  /* 0x00000003000075a7 */ /* 0x0022a400080011ff */
[----:B--2---:R-:W-:Y:S05]  /*8d60*/  @!P0 NANOSLEEP.SYNCS 0x989680 ;  /* 0x009896800000895d */ /* 0x004fea0003900000 */
[----:B------:R-:W2:Y:S02]  /*8d70*/  @!P0 SYNCS.PHASECHK.TRANS64 P0, [R0+URZ], R3 ;  /* 0x00000003000085a7 */ /* 0x000ea400080010ff */
[----:B--2---:R-:W-:Y:S05]  /*8d80*/  @!P0 BRA `(.L_x_177) ;  /* 0xfffffffc00f08947 */ /* 0x004fea000383ffff */
[----:B------:R-:W-:Y:S05]  /*8d90*/  BRA `(.L_x_76) ;  /* 0xffffffb0002c7947 */ /* 0x000fea000383ffff */
.L_x_80:
[----:B------:R-:W-:-:S07]  /*8da0*/  MOV R0, UR4 ;  /* 0x0000000400007c02 */ /* 0x000fce0008000f00 */
.L_x_178:
[----:B--2---:R2:W4:Y:S02]  /*8db0*/  SYNCS.PHASECHK.TRANS64.TRYWAIT P0, [R0+URZ], R3 ;  /* 0x00000003000075a7 */ /* 0x00452400080011ff */
[----:B----4-:R-:W-:Y:S05]  /*8dc0*/  @!P0 NANOSLEEP.SYNCS 0x989680 ;  /* 0x009896800000895d */ /* 0x010fea0003900000 */
[----:B------:R-:W4:Y:S02]  /*8dd0*/  @!P0 SYNCS.PHASECHK.TRANS64 P0, [R0+URZ], R3 ;  /* 0x00000003000085a7 */ /* 0x000f2400080010ff */
[----:B----4-:R-:W-:Y:S05]  /*8de0*/  @!P0 BRA `(.L_x_178) ;  /* 0xfffffffc00f08947 */ /* 0x010fea000383ffff */
[----:B------:R-:W-:Y:S05]  /*8df0*/  BRA `(.L_x_179) ;  /* 0xffffffb000e07947 */ /* 0x000fea000383ffff */
.L_x_81:
[----:B------:R-:W-:-:S07]  /*8e00*/  MOV R0, UR5 ;  /* 0x0000000500007c02 */ /* 0x000fce0008000f00 */
.L_x_180:
[----:B-1----:R1:W2:Y:S02]  /*8e10*/  SYNCS.PHASECHK.TRANS64.TRYWAIT P0, [R0+URZ], R3 ;  /* 0x00000003000075a7 */ /* 0x0022a400080011ff */
[----:B--2---:R-:W-:Y:S05]  /*8e20*/  @!P0 NANOSLEEP.SYNCS 0x989680 ;  /* 0x009896800000895d */ /* 0x004fea0003900000 */
[----:B------:R-:W2:Y:S02]  /*8e30*/  @!P0 SYNCS.PHASECHK.TRANS64 P0, [R0+URZ], R3 ;  /* 0x00000003000085a7 */ /* 0x000ea400080010ff */
[----:B--2---:R-:W-:Y:S05]  /*8e40*/  @!P0 BRA `(.L_x_180) ;  /* 0xfffffffc00f08947 */ /* 0x004fea000383ffff */
[----:B------:R-:W-:Y:S05]  /*8e50*/  BRA `(.L_x_181) ;  /* 0xffffffb000ec7947 */ /* 0x000fea000383ffff */
.L_x_82:
[----:B------:R-:W-:-:S07]  /*8e60*/  MOV R0, UR5 ;  /* 0x0000000500007c02 */ /* 0x000fce0008000f00 */
.L_x_182:
[----:B-1----:R1:W2:Y:S02]  /*8e70*/  SYNCS.PHASECHK.TRANS64.TRYWAIT P0, [R0+URZ], R3 ;  /* 0x00000003000075a7 */ /* 0x0022a400080011ff */
[----:B--2---:R-:W-:Y:S05]  /*8e80*/  @!P0 NANOSLEEP.SYNCS 0x989680 ;  /* 0x009896800000895d */ /* 0x004fea0003900000 */
[----:B------:R-:W2:Y:S02]  /*8e90*/  @!P0 SYNCS.PHASECHK.TRANS64 P0, [R0+URZ], R3 ;  /* 0x00000003000085a7 */ /* 0x000ea400080010ff */
[----:B--2---:R-:W-:Y:S05]  /*8ea0*/  @!P0 BRA `(.L_x_182) ;  /* 0xfffffffc00f08947 */ /* 0x004fea000383ffff */
[----:B------:R-:W-:Y:S05]  /*8eb0*/  BRA `(.L_x_183) ;  /* 0xffffffb000f87947 */ /* 0x000fea000383ffff */
.L_x_83:
[----:B------:R-:W-:-:S07]  /*8ec0*/  MOV R0, UR4 ;  /* 0x0000000400007c02 */ /* 0x000fce0008000f00 */
.L_x_184:
[----:B-1----:R1:W2:Y:S02]  /*8ed0*/  SYNCS.PHASECHK.TRANS64.TRYWAIT P0, [R0+URZ], R3 ;  /* 0x00000003000075a7 */ /* 0x0022a400080011ff */
[----:B--2---:R-:W-:Y:S05]  /*8ee0*/  @!P0 NANOSLEEP.SYNCS 0x989680 ;  /* 0x009896800000895d */ /* 0x004fea0003900000 */
[----:B------:R-:W2:Y:S02]  /*8ef0*/  @!P0 SYNCS.PHASECHK.TRANS64 P0, [R0+URZ], R3 ;  /* 0x00000003000085a7 */ /* 0x000ea400080010ff */
[----:B--2---:R-:W-:Y:S05]  /*8f00*/  @!P0 BRA `(.L_x_184) ;  /* 0xfffffffc00f08947 */ /* 0x004fea000383ffff */
[----:B------:R-:W-:Y:S05]  /*8f10*/  BRA `(.L_x_185) ;  /* 0xffffffb400047947 */ /* 0x000fea000383ffff */
.L_x_88:
[----:B--2---:R2:W4:Y:S02]  /*8f20*/  SYNCS.PHASECHK.TRANS64.TRYWAIT P0, [R12+URZ+0x140], R9 ;  /* 0x000140090c0075a7 */ /* 0x00452400080011ff */
[----:B----4-:R-:W-:Y:S05]  /*8f30*/  @!P0 NANOSLEEP.SYNCS 0x989680 ;  /* 0x009896800000895d */ /* 0x010fea0003900000 */
[----:B------:R-:W4:Y:S02]  /*8f40*/  @!P0 SYNCS.PHASECHK.TRANS64 P0, [R12+URZ+0x140], R9 ;  /* 0x000140090c0085a7 */ /* 0x000f2400080010ff */
[----:B----4-:R-:W-:Y:S05]  /*8f50*/  @!P0 BRA `(.L_x_88) ;  /* 0xfffffffc00f08947 */ /* 0x010fea000383ffff */
[----:B------:R-:W-:Y:S05]  /*8f60*/  BRA `(.L_x_186) ;  /* 0xffffffb800187947 */ /* 0x000fea000383ffff */
.L_x_91:
[----:B------:R-:W-:Y:S07]  /*8f70*/  MOV R0, UR24 ;  /* 0x0000001800007c02 */ /* 0x000fee0008000f00 */
.L_x_187:
[----:B--2---:R2:W3:Y:S02]  /*8f80*/  SYNCS.PHASECHK.TRANS64.TRYWAIT P2, [R0+URZ+0x138], R9 ;  /* 0x00013809000075a7 */ /* 0x0044e400080411ff */
[----:B---3--:R-:W-:Y:S05]  /*8f90*/  @!P2 NANOSLEEP.SYNCS 0x989680 ;  /* 0x009896800000a95d */ /* 0x008fea0003900000 */
[----:B------:R-:W3:Y:S02]  /*8fa0*/  @!P2 SYNCS.PHASECHK.TRANS64 P2, [R0+URZ+0x138], R9 ;  /* 0x000138090000a5a7 */ /* 0x000ee400080410ff */
[----:B---3--:R-:W-:Y:S05]  /*8fb0*/  @!P2 BRA `(.L_x_187) ;  /* 0xfffffffc00f0a947 */ /* 0x008fea000383ffff */
[----:B------:R-:W-:Y:S05]  /*8fc0*/  BRA `(.L_x_90) ;  /* 0xffffffbc007c7947 */ /* 0x000fea000383ffff */
.L_x_94:
[----:B------:R-:W-:Y:S07]  /*8fd0*/  MOV R0, UR4 ;  /* 0x0000000400007c02 */ /* 0x000fee0008000f00 */
.L_x_188:
[----:B--2---:R2:W3:Y:S02]  /*8fe0*/  SYNCS.PHASECHK.TRANS64.TRYWAIT P0, [R0+URZ+0x118], R9 ;  /* 0x00011809000075a7 */ /* 0x0044e400080011ff */
[----:B---3--:R-:W-:Y:S05]  /*8ff0*/  @!P0 NANOSLEEP.SYNCS 0x989680 ;  /* 0x009896800000895d */ /* 0x008fea0003900000 */
[----:B------:R-:W3:Y:S02]  /*9000*/  @!P0 SYNCS.PHASECHK.TRANS64 P0, [R0+URZ+0x118], R9 ;  /* 0x00011809000085a7 */ /* 0x000ee400080010ff */
[----:B---3--:R-:W-:Y:S05]  /*9010*/  @!P0 BRA `(.L_x_188) ;  /* 0xfffffffc00f08947 */ /* 0x008fea000383ffff */
[----:B------:R-:W-:Y:S05]  /*9020*/  BRA `(.L_x_189) ;  /* 0xffffffbc00dc7947 */ /* 0x000fea000383ffff */
.L_x_95:
[----:B------:R-:W-:Y:S07]  /*9030*/  MOV R9, UR5 ;  /* 0x0000000500097c02 */ /* 0x000fee0008000f00 */
.L_x_190:
[----:B--2---:R2:W3:Y:S02]  /*9040*/  SYNCS.PHASECHK.TRANS64.TRYWAIT P0, [R9+URZ+0x118], R0 ;  /* 0x00011800090075a7 */ /* 0x0044e400080011ff */
[----:B---3--:R-:W-:Y:S05]  /*9050*/  @!P0 NANOSLEEP.SYNCS 0x989680 ;  /* 0x009896800000895d */ /* 0x008fea0003900000 */
[----:B------:R-:W3:Y:S02]  /*9060*/  @!P0 SYNCS.PHASECHK.TRANS64 P0, [R9+URZ+0x118], R0 ;  /* 0x00011800090085a7 */ /* 0x000ee400080010ff */
[----:B---3--:R-:W-:Y:S05]  /*9070*/  @!P0 BRA `(.L_x_190) ;  /* 0xfffffffc00f08947 */ /* 0x008fea000383ffff */
[----:B------:R-:W-:Y:S05]  /*9080*/  BRA `(.L_x_191) ;  /* 0xffffffc0003c7947 */ /* 0x000fea000383ffff */
.L_x_97:
[----:B------:R-:W-:-:S07]  /*9090*/  MOV R0, UR4 ;  /* 0x0000000400007c02 */ /* 0x000fce0008000f00 */
.L_x_192:
[----:B--2---:R2:W3:Y:S02]  /*90a0*/  SYNCS.PHASECHK.TRANS64.TRYWAIT P0, [R0+URZ], R3 ;  /* 0x00000003000075a7 */ /* 0x0044e400080011ff */
[----:B---3--:R-:W-:Y:S05]  /*90b0*/  @!P0 NANOSLEEP.SYNCS 0x989680 ;  /* 0x009896800000895d */ /* 0x008fea0003900000 */
[----:B------:R-:W3:Y:S02]  /*90c0*/  @!P0 SYNCS.PHASECHK.TRANS64 P0, [R0+URZ], R3 ;  /* 0x00000003000085a7 */ /* 0x000ee400080010ff */
[----:B---3--:R-:W-:Y:S05]  /*90d0*/  @!P0 BRA `(.L_x_192) ;  /* 0xfffffffc00f08947 */ /* 0x008fea000383ffff */
[----:B------:R-:W-:Y:S05]  /*90e0*/  BRA `(.L_x_193) ;  /* 0xffffffc000d07947 */ /* 0x000fea000383ffff */
.L_x_98:
[----:B------:R-:W-:-:S07]  /*90f0*/  MOV R0, UR5 ;  /* 0x0000000500007c02 */ /* 0x000fce0008000f00 */
.L_x_194:
[----:B--2---:R2:W3:Y:S02]  /*9100*/  SYNCS.PHASECHK.TRANS64.TRYWAIT P0, [R0+URZ], R3 ;  /* 0x00000003000075a7 */ /* 0x0044e400080011ff */
[----:B---3--:R-:W-:Y:S05]  /*9110*/  @!P0 NANOSLEEP.SYNCS 0x989680 ;  /* 0x009896800000895d */ /* 0x008fea0003900000 */
[----:B------:R-:W3:Y:S02]  /*9120*/  @!P0 SYNCS.PHASECHK.TRANS64 P0, [R0+URZ], R3 ;  /* 0x00000003000085a7 */ /* 0x000ee400080010ff */
[----:B---3--:R-:W-:Y:S05]  /*9130*/  @!P0 BRA `(.L_x_194) ;  /* 0xfffffffc00f08947 */ /* 0x008fea000383ffff */
[----:B------:R-:W-:Y:S05]  /*9140*/  BRA `(.L_x_195) ;  /* 0xffffffc000dc7947 */ /* 0x000fea000383ffff */
.L_x_100:
[----:B-1----:R1:W2:Y:S02]  /*9150*/  SYNCS.PHASECHK.TRANS64.TRYWAIT P0, [R3+URZ+0x140], R0 ;  /* 0x00014000030075a7 */ /* 0x0022a400080011ff */
[----:B--2---:R-:W-:Y:S05]  /*9160*/  @!P0 NANOSLEEP.SYNCS 0x989680 ;  /* 0x009896800000895d */ /* 0x004fea0003900000 */
[----:B------:R-:W2:Y:S02]  /*9170*/  @!P0 SYNCS.PHASECHK.TRANS64 P0, [R3+URZ+0x140], R0 ;  /* 0x00014000030085a7 */ /* 0x000ea400080010ff */
[----:B--2---:R-:W-:Y:S05]  /*9180*/  @!P0 BRA `(.L_x_100) ;  /* 0xfffffffc00f08947 */ /* 0x004fea000383ffff */
[----:B------:R-:W-:Y:S05]  /*9190*/  BRA `(.L_x_196) ;  /* 0xffffffc400c87947 */ /* 0x000fea000383ffff */
.L_x_110:
[----:B-1----:R1:W2:Y:S02]  /*91a0*/  SYNCS.PHASECHK.TRANS64.TRYWAIT P1, [R0+URZ+0x100], R5 ;  /* 0x00010005000075a7 */ /* 0x0022a400080211ff */
[----:B--2---:R-:W-:Y:S05]  /*91b0*/  @!P1 NANOSLEEP.SYNCS 0x989680 ;  /* 0x009896800000995d */ /* 0x004fea0003900000 */
[----:B------:R-:W2:Y:S02]  /*91c0*/  @!P1 SYNCS.PHASECHK.TRANS64 P1, [R0+URZ+0x100], R5 ;  /* 0x00010005000095a7 */ /* 0x000ea400080210ff */
[----:B--2---:R-:W-:Y:S05]  /*91d0*/  @!P1 BRA `(.L_x_110) ;  /* 0xfffffffc00f09947 */ /* 0x004fea000383ffff */
[----:B------:R-:W-:Y:S05]  /*91e0*/  BRA `(.L_x_109) ;  /* 0xffffffd400607947 */ /* 0x000fea000383ffff */
.L_x_112:
[----:B-1----:R1:W4:Y:S02]  /*91f0*/  SYNCS.PHASECHK.TRANS64.TRYWAIT P0, [R102+URZ+0x160], R3 ;  /* 0x00016003660075a7 */ /* 0x00232400080011ff */
[----:B----4-:R-:W-:Y:S05]  /*9200*/  @!P0 NANOSLEEP.SYNCS 0x989680 ;  /* 0x009896800000895d */ /* 0x010fea0003900000 */
[----:B------:R-:W4:Y:S02]  /*9210*/  @!P0 SYNCS.PHASECHK.TRANS64 P0, [R102+URZ+0x160], R3 ;  /* 0x00016003660085a7 */ /* 0x000f2400080010ff */
[----:B----4-:R-:W-:Y:S05]  /*9220*/  @!P0 BRA `(.L_x_112) ;  /* 0xfffffffc00f08947 */ /* 0x010fea000383ffff */
[----:B------:R-:W-:Y:S05]  /*9230*/  BRA `(.L_x_111) ;  /* 0xffffffd400987947 */ /* 0x000fea000383ffff */
.L_x_123:
[----:B---3--:R3:W4:Y:S02]  /*9240*/  SYNCS.PHASECHK.TRANS64.TRYWAIT P0, [R3+URZ+0x100], R110 ;  /* 0x0001006e030075a7 */ /* 0x00872400080011ff */
[----:B----4-:R-:W-:Y:S05]  /*9250*/  @!P0 NANOSLEEP.SYNCS 0x989680 ;  /* 0x009896800000895d */ /* 0x010fea0003900000 */
[----:B------:R-:W4:Y:S02]  /*9260*/  @!P0 SYNCS.PHASECHK.TRANS64 P0, [R3+URZ+0x100], R110 ;  /* 0x0001006e030085a7 */ /* 0x000f2400080010ff */
[----:B----4-:R-:W-:Y:S05]  /*9270*/  @!P0 BRA `(.L_x_123) ;  /* 0xfffffffc00f08947 */ /* 0x010fea000383ffff */
[----:B------:R-:W-:Y:S05]  /*9280*/  BRA `(.L_x_122) ;  /* 0xffffffe000887947 */ /* 0x000fea000383ffff */
        .weak           $__internal_0_$__cuda_sm10x_tcgen05_guardrail_trap_col_being_dealloced_not_returned_by_alloc
        .type           $__internal_0_$__cuda_sm10x_tcgen05_guardrail_trap_col_being_dealloced_not_returned_by_alloc,@function
        .size           $__internal_0_$__cuda_sm10x_tcgen05_guardrail_trap_col_being_dealloced_not_returned_by_alloc,($__internal_1_$__cuda_sm10x_tcgen05_guardrail_trap_phase_invalid_during_alloc - $__internal_0_$__cuda_sm10x_tcgen05_guardrail_trap_col_being_dealloced_not_returned_by_alloc)
$__internal_0_$__cuda_sm10x_tcgen05_guardrail_trap_col_being_dealloced_not_returned_by_alloc:
[----:B------:R-:W-:Y:S05]  /*9290*/  BPT.TRAP 0x1 ;  /* 0x000000040000795c */ /* 0x000fea0000300000 */
[----:B------:R-:W-:-:S04]  /*92a0*/  HFMA2 R3, -RZ, RZ, 0, 0 ;  /* 0x00000000ff037431 */ /* 0x000fc800000001ff */
[----:B------:R-:W-:Y:S05]  /*92b0*/  RET.REL.NODEC R2 `(_ZN7cutlass13device_kernelINS_4gemm6kernel13GemmUniversalIN4cute5tupleIJiiiiEEENS1_10collective13CollectiveMmaINS1_35MainloopSm100TmaUmmaWarpSpecializedILi16ELi2ELi4ENS5_IJNS4_1CILi1EEENSA_ILi2EEESB_EEEEENS5_IJNSA_ILi128EEENSA_ILi64EEENSA_ILi32EEEEEENS_10bfloat16_tENS5_IJlSB_lEEESJ_SK_NS4_8TiledMMAINS4_8MMA_AtomIJNS4_20SM100_MMA_F16BF16_SSISJ_SJ_fLi128ELi64ELNS4_4UMMA5MajorE0ELSP_0ELNSO_7ScaleInE0ELSQ_0EEEEEENS4_6LayoutINS5_IJSB_SB_SB_EEENS5_IJNSA_ILi0EEESV_SV_EEEEENS5_IJNS4_10UnderscoreESY_SY_EEEEENS4_23SM90_TMA_LOAD_MULTICASTENS4_14ComposedLayoutINS4_7SwizzleILi2ELi4ELi3EEENS4_18smem_ptr_flag_bitsILi16EEENST_INS5_IJNSA_ILi8EEESH_EEENS5_IJSH_SB_EEEEEEEvNS4_8identityENS4_13SM90_TMA_LOADES1B_vS1C_EENS_8epilogue10collective18CollectiveEpilogueINS1F_23Sm100TmaWarpSpecializedILi3ELi2ELi32ELb1ELb0EEEJSI_NS5_IJNST_ISF_SB_EENST_ISH_SB_EEEEESJ_SK_SJ_SK_NS1F_6fusion15FusionCallbacksIS1J_NS1N_17LinearCombinationISJ_fSJ_fLNS_15FloatRoundStyleE2EEESI_S1M_JEEENS4_5SM1004TMEM4LOAD26SM100_TMEM_LOAD_32dp32b32xES1D_S1B_NS4_39AutoVectorizingCopyWithAssumedAlignmentILi128EEENS4_14SM90_TMA_STOREES1B_S1Y_S1Y_EEEvvEEEEvNT_6ParamsE) ;  /* 0xffffff6c02507950 */ /* 0x000fea0003c3ffff */
        .weak           $__internal_1_$__cuda_sm10x_tcgen05_guardrail_trap_phase_invalid_during_alloc
        .type           $__internal_1_$__cuda_sm10x_tcgen05_guardrail_trap_phase_invalid_during_alloc,@function
        .size           $__internal_1_$__cuda_sm10x_tcgen05_guardrail_trap_phase_invalid_during_alloc,($__internal_2_$__cuda_sm10x_tcgen05_guardrail_trap_unallocated_columns_being_dealloced - $__internal_1_$__cuda_sm10x_tcgen05_guardrail_trap_phase_invalid_during_alloc)
$__internal_1_$__cuda_sm10x_tcgen05_guardrail_trap_phase_invalid_during_alloc:
[----:B------:R-:W-:Y:S05]  /*92c0*/  BPT.TRAP 0x1 ;  /* 0x000000040000795c */ /* 0x000fea0000300000 */
[----:B------:R-:W-:-:S04]  /*92d0*/  MOV R5, 0x0 ;  /* 0x0000000000057802 */ /* 0x000fc80000000f00 */
[----:B------:R-:W-:Y:S05]  /*92e0*/  RET.REL.NODEC R4 `(_ZN7cutlass13device_kernelINS_4gemm6kernel13GemmUniversalIN4cute5tupleIJiiiiEEENS1_10collective13CollectiveMmaINS1_35MainloopSm100TmaUmmaWarpSpecializedILi16ELi2ELi4ENS5_IJNS4_1CILi1EEENSA_ILi2EEESB_EEEEENS5_IJNSA_ILi128EEENSA_ILi64EEENSA_ILi32EEEEEENS_10bfloat16_tENS5_IJlSB_lEEESJ_SK_NS4_8TiledMMAINS4_8MMA_AtomIJNS4_20SM100_MMA_F16BF16_SSISJ_SJ_fLi128ELi64ELNS4_4UMMA5MajorE0ELSP_0ELNSO_7ScaleInE0ELSQ_0EEEEEENS4_6LayoutINS5_IJSB_SB_SB_EEENS5_IJNSA_ILi0EEESV_SV_EEEEENS5_IJNS4_10UnderscoreESY_SY_EEEEENS4_23SM90_TMA_LOAD_MULTICASTENS4_14ComposedLayoutINS4_7SwizzleILi2ELi4ELi3EEENS4_18smem_ptr_flag_bitsILi16EEENST_INS5_IJNSA_ILi8EEESH_EEENS5_IJSH_SB_EEEEEEEvNS4_8identityENS4_13SM90_TMA_LOADES1B_vS1C_EENS_8epilogue10collective18CollectiveEpilogueINS1F_23Sm100TmaWarpSpecializedILi3ELi2ELi32ELb1ELb0EEEJSI_NS5_IJNST_ISF_SB_EENST_ISH_SB_EEEEESJ_SK_SJ_SK_NS1F_6fusion15FusionCallbacksIS1J_NS1N_17LinearCombinationISJ_fSJ_fLNS_15FloatRoundStyleE2EEESI_S1M_JEEENS4_5SM1004TMEM4LOAD26SM100_TMEM_LOAD_32dp32b32xES1D_S1B_NS4_39AutoVectorizingCopyWithAssumedAlignmentILi128EEENS4_14SM90_TMA_STOREES1B_S1Y_S1Y_EEEvvEEEEvNT_6ParamsE) ;  /* 0xffffff6c04447950 */ /* 0x000fea0003c3ffff */
        .weak           $__internal_2_$__cuda_sm10x_tcgen05_guardrail_trap_unallocated_columns_being_dealloced
        .type           $__internal_2_$__cuda_sm10x_tcgen05_guardrail_trap_unallocated_columns_being_dealloced,@function
        .size           $__internal_2_$__cuda_sm10x_tcgen05_guardrail_trap_unallocated_columns_being_dealloced,(.L_x_198 - $__internal_2_$__cuda_sm10x_tcgen05_guardrail_trap_unallocated_columns_being_dealloced)
$__internal_2_$__cuda_sm10x_tcgen05_guardrail_trap_unallocated_columns_being_dealloced:
[----:B------:R-:W-:Y:S05]  /*92f0*/  BPT.TRAP 0x1 ;  /* 0x000000040000795c */ /* 0x000fea0000300000 */
[----:B------:R-:W-:-:S04]  /*9300*/  HFMA2 R3, -RZ, RZ, 0, 0 ;  /* 0x00000000ff037431 */ /* 0x000fc800000001ff */
[----:B------:R-:W-:Y:S05]  /*9310*/  RET.REL.NODEC R2 `(_ZN7cutlass13device_kernelINS_4gemm6kernel13GemmUniversalIN4cute5tupleIJiiiiEEENS1_10collective13CollectiveMmaINS1_35MainloopSm100TmaUmmaWarpSpecializedILi16ELi2ELi4ENS5_IJNS4_1CILi1EEENSA_ILi2EEESB_EEEEENS5_IJNSA_ILi128EEENSA_ILi64EEENSA_ILi32EEEEEENS_10bfloat16_tENS5_IJlSB_lEEESJ_SK_NS4_8TiledMMAINS4_8MMA_AtomIJNS4_20SM100_MMA_F16BF16_SSISJ_SJ_fLi128ELi64ELNS4_4UMMA5MajorE0ELSP_0ELNSO_7ScaleInE0ELSQ_0EEEEEENS4_6LayoutINS5_IJSB_SB_SB_EEENS5_IJNSA_ILi0EEESV_SV_EEEEENS5_IJNS4_10UnderscoreESY_SY_EEEEENS4_23SM90_TMA_LOAD_MULTICASTENS4_14ComposedLayoutINS4_7SwizzleILi2ELi4ELi3EEENS4_18smem_ptr_flag_bitsILi16EEENST_INS5_IJNSA_ILi8EEESH_EEENS5_IJSH_SB_EEEEEEEvNS4_8identityENS4_13SM90_TMA_LOADES1B_vS1C_EENS_8epilogue10collective18CollectiveEpilogueINS1F_23Sm100TmaWarpSpecializedILi3ELi2ELi32ELb1ELb0EEEJSI_NS5_IJNST_ISF_SB_EENST_ISH_SB_EEEEESJ_SK_SJ_SK_NS1F_6fusion15FusionCallbacksIS1J_NS1N_17LinearCombinationISJ_fSJ_fLNS_15FloatRoundStyleE2EEESI_S1M_JEEENS4_5SM1004TMEM4LOAD26SM100_TMEM_LOAD_32dp32b32xES1D_S1B_NS4_39AutoVectorizingCopyWithAssumedAlignmentILi128EEENS4_14SM90_TMA_STOREES1B_S1Y_S1Y_EEEvvEEEEvNT_6ParamsE) ;  /* 0xffffff6c02387950 */ /* 0x000fea0003c3ffff */
.L_x_197:
[----:B------:R-:W-:-:S00]  /*9320*/  BRA `(.L_x_197) ;  /* 0xfffffffc00fc7947 */ /* 0x000fc0000383ffff */
[----:B------:R-:W-:-:S00]  /*9330*/  NOP ;  /* 0x0000000000007918 */ /* 0x000fc00000000000 */
        /* <DEDUP_REMOVED lines=12> */
.L_x_198:


//--------------------- .nv.global.init           --------------------------
	.section	.nv.global.init,"aw",@progbits
.nv.global.init:
	.type		$str$27,@object
	.size		$str$27,($str$28 - $str$27)
$str$27:
        /*0000*/ 	.byte	0x28, 0x61, 0x64, 0x64, 0x72, 0x65, 0x73, 0x73, 0x20, 0x26, 0x20, 0x6d, 0x61, 0x73, 0x6b, 0x29
        /*0010*/ 	.byte	0x20, 0x3d, 0x3d, 0x20, 0x30, 0x00
	.type		$str$28,@object
	.size		$str$28,($str$26 - $str$28)
$str$28:
        /*0016*/ 	.byte	0x2f, 0x74, 0x6d, 0x70, 0x2f, 0x63, 0x75, 0x74, 0x6c, 0x61, 0x73, 0x73, 0x5f, 0x73, 0x77, 0x65
        /*0026*/ 	.byte	0x65, 0x70, 0x5f, 0x73, 0x72, 0x63, 0x2f, 0x69, 0x6e, 0x63, 0x6c, 0x75, 0x64, 0x65, 0x2f, 0x63
        /*0036*/ 	.byte	0x75, 0x74, 0x65, 0x2f, 0x70, 0x6f, 0x69, 0x6e, 0x74, 0x65, 0x72, 0x5f, 0x66, 0x6c, 0x61, 0x67
        /*0046*/ 	.byte	0x67, 0x65, 0x64, 0x2e, 0x68, 0x70, 0x70, 0x00
	.type		$str$26,@object
	.size		$str$26,($str$25 - $str$26)
$str$26:
        /*004e*/ 	.byte	0x2f, 0x74, 0x6d, 0x70, 0x2f, 0x63, 0x75, 0x74, 0x6c, 0x61, 0x73, 0x73, 0x5f, 0x73, 0x77, 0x65
        /*005e*/ 	.byte	0x65, 0x70, 0x5f, 0x73, 0x72, 0x63, 0x2f, 0x69, 0x6e, 0x63, 0x6c, 0x75, 0x64, 0x65, 0x2f, 0x63
        /*006e*/ 	.byte	0x75, 0x74, 0x65, 0x2f, 0x61, 0x74, 0x6f, 0x6d, 0x2f, 0x63, 0x6f, 0x70, 0x79, 0x5f, 0x74, 0x72
        /*007e*/ 	.byte	0x61, 0x69, 0x74, 0x73, 0x5f, 0x73, 0x6d, 0x31, 0x30, 0x30, 0x2e, 0x68, 0x70, 0x70, 0x00
	.type		$str$25,@object
	.size		$str$25,(__unnamed_1 - $str$25)
$str$25:
        /*008d*/ 	.byte	0x28, 0x28, 0x75, 0x69, 0x6e, 0x74, 0x33, 0x32, 0x5f, 0x74, 0x28, 0x74, 0x68, 0x72, 0x65, 0x61
        /*009d*/ 	.byte	0x64, 0x49, 0x64, 0x78, 0x2e, 0x78, 0x29, 0x20, 0x2f, 0x20, 0x33, 0x32, 0x29, 0x20, 0x25, 0x20
        /*00ad*/ 	.byte	0x34, 0x29, 0x20, 0x3d, 0x3d, 0x20, 0x28, 0x28, 0x28, 0x74, 0x6d, 0x65, 0x6d, 0x5f, 0x61, 0x64
        /*00bd*/ 	.byte	0x64, 0x72, 0x20, 0x3e, 0x3e, 0x20, 0x31, 0x36, 0x29, 0x20, 0x2f, 0x20, 0x33, 0x32, 0x29, 0x20
        /*00cd*/ 	.byte	0x25, 0x20, 0x34, 0x29, 0x00
	.type		__unnamed_1,@object
	.size		__unnamed_1,(__unnamed_2 - __unnamed_1)
__unnamed_1:
        /*00d2*/ 	.byte	0x61, 0x75, 0x74, 0x6f, 0x20, 0x63, 0x75, 0x74, 0x65, 0x3a, 0x3a, 0x61, 0x73, 0x5f, 0x70, 0x6f
        /* <DEDUP_REMOVED lines=24> */
        /*0262*/ 	.byte	0x34, 0x30, 0x39, 0x36, 0x3e, 0x3e, 0x3e, 0x3e, 0x5d, 0x00
	.type		__unnamed_2,@object
	.size		__unnamed_2,(.L_2 - __unnamed_2)
__unnamed_2:
        /* <DEDUP_REMOVED lines=42> */
        /*050c*/ 	.byte	0x3e, 0x3e, 0x5d, 0x00
.L_2:


//--------------------- .nv.shared._ZN7cutlass13device_kernelINS_4gemm6kernel13GemmUniversalIN4cute5tupleIJiiiiEEENS1_10collective13CollectiveMmaINS1_35MainloopSm100TmaUmmaWarpSpecializedILi16ELi2ELi4ENS5_IJNS4_1CILi1EEENSA_ILi2EEESB_EEEEENS5_IJNSA_ILi128EEENSA_ILi64EEENSA_ILi32EEEEEENS_10bfloat16_tENS5_IJlSB_lEEESJ_SK_NS4_8TiledMMAINS4_8MMA_AtomIJNS4_20SM100_MMA_F16BF16_SSISJ_SJ_fLi128ELi64ELNS4_4UMMA5MajorE0ELSP_0ELNSO_7ScaleInE0ELSQ_0EEEEEENS4_6LayoutINS5_IJSB_SB_SB_EEENS5_IJNSA_ILi0EEESV_SV_EEEEENS5_IJNS4_10UnderscoreESY_SY_EEEEENS4_23SM90_TMA_LOAD_MULTICASTENS4_14ComposedLayoutINS4_7SwizzleILi2ELi4ELi3EEENS4_18smem_ptr_flag_bitsILi16EEENST_INS5_IJNSA_ILi8EEESH_EEENS5_IJSH_SB_EEEEEEEvNS4_8identityENS4_13SM90_TMA_LOADES1B_vS1C_EENS_8epilogue10collective18CollectiveEpilogueINS1F_23Sm100TmaWarpSpecializedILi3ELi2ELi32ELb1ELb0EEEJSI_NS5_IJNST_ISF_SB_EENST_ISH_SB_EEEEESJ_SK_SJ_SK_NS1F_6fusion15FusionCallbacksIS1J_NS1N_17LinearCombinationISJ_fSJ_fLNS_15FloatRoundStyleE2EEESI_S1M_JEEENS4_5SM1004TMEM4LOAD26SM100_TMEM_LOAD_32dp32b32xES1D_S1B_NS4_39AutoVectorizingCopyWithAssumedAlignmentILi128EEENS4_14SM90_TMA_STOREES1B_S1Y_S1Y_EEEvvEEEEvNT_6ParamsE --------------------------
	.section	.nv.shared._ZN7cutlass13device_kernelINS_4gemm6kernel13GemmUniversalIN4cute5tupleIJiiiiEEENS1_10collective13CollectiveMmaINS1_35MainloopSm100TmaUmmaWarpSpecializedILi16ELi2ELi4ENS5_IJNS4_1CILi1EEENSA_ILi2EEESB_EEEEENS5_IJNSA_ILi128EEENSA_ILi64EEENSA_ILi32EEEEEENS_10bfloat16_tENS5_IJlSB_lEEESJ_SK_NS4_8TiledMMAINS4_8MMA_AtomIJNS4_20SM100_MMA_F16BF16_SSISJ_SJ_fLi128ELi64ELNS4_4UMMA5MajorE0ELSP_0ELNSO_7ScaleInE0ELSQ_0EEEEEENS4_6LayoutINS5_IJSB_SB_SB_EEENS5_IJNSA_ILi0EEESV_SV_EEEEENS5_IJNS4_10UnderscoreESY_SY_EEEEENS4_23SM90_TMA_LOAD_MULTICASTENS4_14ComposedLayoutINS4_7SwizzleILi2ELi4ELi3EEENS4_18smem_ptr_flag_bitsILi16EEENST_INS5_IJNSA_ILi8EEESH_EEENS5_IJSH_SB_EEEEEEEvNS4_8identityENS4_13SM90_TMA_LOADES1B_vS1C_EENS_8epilogue10collective18CollectiveEpilogueINS1F_23Sm100TmaWarpSpecializedILi3ELi2ELi32ELb1ELb0EEEJSI_NS5_IJNST_ISF_SB_EENST_ISH_SB_EEEEESJ_SK_SJ_SK_NS1F_6fusion15FusionCallbacksIS1J_NS1N_17LinearCombinationISJ_fSJ_fLNS_15FloatRoundStyleE2EEESI_S1M_JEEENS4_5SM1004TMEM4LOAD26SM100_TMEM_LOAD_32dp32b32xES1D_S1B_NS4_39AutoVectorizingCopyWithAssumedAlignmentILi128EEENS4_14SM90_TMA_STOREES1B_S1Y_S1Y_EEEvvEEEEvNT_6ParamsE,"aw",@nobits
	.sectionflags	@""
	.align	16
	.zero		1024


//--------------------- .nv.shared.reserved.0     --------------------------
	.section	.nv.shared.reserved.0,"aw",@nobits
	.weak		__nv_reservedSMEM_offset_0_alias
	.size		__nv_reservedSMEM_offset_0_alias, 0, 64
	.other		__nv_reservedSMEM_offset_0_alias,@"STO_CUDA_RESERVED_SHARED STV_DEFAULT"
__nv_reservedSMEM_offset_0_alias:
	.zero		0
.nv.shared.reserved.0:
	.zero		64
	.weak		__nv_reservedSMEM_tcgen05_partition
	.type		__nv_reservedSMEM_tcgen05_partition,@object
	.size		__nv_reservedSMEM_tcgen05_partition,(.L_0 - __nv_reservedSMEM_tcgen05_partition)
__nv_reservedSMEM_tcgen05_partition:
	.zero		32
.L_0:


//--------------------- .nv.global                --------------------------
	.section	.nv.global,"aw",@nobits
.nv.global:
	.type		_ZN39_INTERNAL_dbab0b06_4_k_cu_533fd1e6_78774cute1_E,@object
	.size		_ZN39_INTERNAL_dbab0b06_4_k_cu_533fd1e6_78774cute1_E,(_ZN39_INTERNAL_dbab0b06_4_k_cu_533fd1e6_78774cuda3std3__45__cpo6cbeginE - _ZN39_INTERNAL_dbab0b06_4_k_cu_533fd1e6_78774cute1_E)
_ZN39_INTERNAL_dbab0b06_4_k_cu_533fd1e6_78774cute1_E:
	.zero		1
	.type		_ZN39_INTERNAL_dbab0b06_4_k_cu_533fd1e6_78774cuda3std3__45__cpo6cbeginE,@object
	.size		_ZN39_INTERNAL_dbab0b06_4_k_cu_533fd1e6_78774cuda3std3__45__cpo6cbeginE,(_ZN39_INTERNAL_dbab0b06_4_k_cu_533fd1e6_78774cuda3std3__48in_placeE - _ZN39_INTERNAL_dbab0b06_4_k_cu_533fd1e6_78774cuda3std3__45__cpo6cbeginE)
_ZN39_INTERNAL_dbab0b06_4_k_cu_533fd1e6_78774cuda3std3__45__cpo6cbeginE:
	.zero		1
	.type		_ZN39_INTERNAL_dbab0b06_4_k_cu_533fd1e6_78774cuda3std3__48in_placeE,@object
	.size		_ZN39_INTERNAL_dbab0b06_4_k_cu_533fd1e6_78774cuda3std3__48in_placeE,(_ZN39_INTERNAL_dbab0b06_4_k_cu_533fd1e6_78774cuda3std6ranges3__45__cpo9iter_moveE - _ZN39_INTERNAL_dbab0b06_4_k_cu_533fd1e6_78774cuda3std3__48in_placeE)
_ZN39_INTERNAL_dbab0b06_4_k_cu_533fd1e6_78774cuda3std3__48in_placeE:
	.zero		1
	.type		_ZN39_INTERNAL_dbab0b06_4_k_cu_533fd1e6_78774cuda3std6ranges3__45__cpo9iter_moveE,@object
	.size		_ZN39_INTERNAL_dbab0b06_4_k_cu_533fd1e6_78774cuda3std6ranges3__45__cpo9iter_moveE,(_ZN39_INTERNAL_dbab0b06_4_k_cu_533fd1e6_78774cuda3std3__45__cpo5beginE - _ZN39_INTERNAL_dbab0b06_4_k_cu_533fd1e6_78774cuda3std6ranges3__45__cpo9iter_moveE)
_ZN39_INTERNAL_dbab0b06_4_k_cu_533fd1e6_78774cuda3std6ranges3__45__cpo9iter_moveE:
	.zero		1
	.type		_ZN39_INTERNAL_dbab0b06_4_k_cu_533fd1e6_78774cuda3std3__45__cpo5beginE,@object
	.size		_ZN39_INTERNAL_dbab0b06_4_k_cu_533fd1e6_78774cuda3std3__45__cpo5beginE,(_ZN39_INTERNAL_dbab0b06_4_k_cu_533fd1e6_78774cuda3std3__441_GLOBAL__N__dbab0b06_4_k_cu_533fd1e6_78776ignoreE - _ZN39_INTERNAL_dbab0b06_4_k_cu_533fd1e6_78774cuda3std3__45__cpo5beginE)
_ZN39_INTERNAL_dbab0b06_4_k_cu_533fd1e6_78774cuda3std3__45__cpo5beginE:
	.zero		1
	.type		_ZN39_INTERNAL_dbab0b06_4_k_cu_533fd1e6_78774cuda3std3__441_GLOBAL__N__dbab0b06_4_k_cu_533fd1e6_78776ignoreE,@object
	.size		_ZN39_INTERNAL_dbab0b06_4_k_cu_533fd1e6_78774cuda3std3__441_GLOBAL__N__dbab0b06_4_k_cu_533fd1e6_78776ignoreE,(_ZN39_INTERNAL_dbab0b06_4_k_cu_533fd1e6_78774cute7productE - _ZN39_INTERNAL_dbab0b06_4_k_cu_533fd1e6_78774cuda3std3__441_GLOBAL__N__dbab0b06_4_k_cu_533fd1e6_78776ignoreE)
_ZN39_INTERNAL_dbab0b06_4_k_cu_533fd1e6_78774cuda3std3__441_GLOBAL__N__dbab0b06_4_k_cu_533fd1e6_78776ignoreE:
	.zero		1
	.type		_ZN39_INTERNAL_dbab0b06_4_k_cu_533fd1e6_78774cute7productE,@object
	.size		_ZN39_INTERNAL_dbab0b06_4_k_cu_533fd1e6_78774cute7productE,(_ZN39_INTERNAL_dbab0b06_4_k_cu_533fd1e6_78774cuda3std3__45__cpo3endE - _ZN39_INTERNAL_dbab0b06_4_k_cu_533fd1e6_78774cute7productE)
_ZN39_INTERNAL_dbab0b06_4_k_cu_533fd1e6_78774cute7productE:
	.zero		1
	.type		_ZN39_INTERNAL_dbab0b06_4_k_cu_533fd1e6_78774cuda3std3__45__cpo3endE,@object
	.size		_ZN39_INTERNAL_dbab0b06_4_k_cu_533fd1e6_78774cuda3std3__45__cpo3endE,(_ZN39_INTERNAL_dbab0b06_4_k_cu_533fd1e6_78774cuda3std3__419piecewise_constructE - _ZN39_INTERNAL_dbab0b06_4_k_cu_533fd1e6_78774cuda3std3__45__cpo3endE)
_ZN39_INTERNAL_dbab0b06_4_k_cu_533fd1e6_78774cuda3std3__45__cpo3endE:
	.zero		1
	.type		_ZN39_INTERNAL_dbab0b06_4_k_cu_533fd1e6_78774cuda3std3__419piecewise_constructE,@object
	.size		_ZN39_INTERNAL_dbab0b06_4_k_cu_533fd1e6_78774cuda3std3__419piecewise_constructE,(_ZN39_INTERNAL_dbab0b06_4_k_cu_533fd1e6_78774cuda3std3__45__cpo4cendE - _ZN39_INTERNAL_dbab0b06_4_k_cu_533fd1e6_78774cuda3std3__419piecewise_constructE)
_ZN39_INTERNAL_dbab0b06_4_k_cu_533fd1e6_78774cuda3std3__419piecewise_constructE:
	.zero		1
	.type		_ZN39_INTERNAL_dbab0b06_4_k_cu_533fd1e6_78774cuda3std3__45__cpo4cendE,@object
	.size		_ZN39_INTERNAL_dbab0b06_4_k_cu_533fd1e6_78774cuda3std3__45__cpo4cendE,(_ZN39_INTERNAL_dbab0b06_4_k_cu_533fd1e6_78774cuda3std6ranges3__45__cpo4swapE - _ZN39_INTERNAL_dbab0b06_4_k_cu_533fd1e6_78774cuda3std3__45__cpo4cendE)
_ZN39_INTERNAL_dbab0b06_4_k_cu_533fd1e6_78774cuda3std3__45__cpo4cendE:
	.zero		1
	.type		_ZN39_INTERNAL_dbab0b06_4_k_cu_533fd1e6_78774cuda3std6ranges3__45__cpo4swapE,@object
	.size		_ZN39_INTERNAL_dbab0b06_4_k_cu_533fd1e6_78774cuda3std6ranges3__45__cpo4swapE,(.L_10 - _ZN39_INTERNAL_dbab0b06_4_k_cu_533fd1e6_78774cuda3std6ranges3__45__cpo4swapE)
_ZN39_INTERNAL_dbab0b06_4_k_cu_533fd1e6_78774cuda3std6ranges3__45__cpo4swapE:
	.zero		1
.L_10:


//--------------------- .nv.constant0._ZN7cutlass13device_kernelINS_4gemm6kernel13GemmUniversalIN4cute5tupleIJiiiiEEENS1_10collective13CollectiveMmaINS1_35MainloopSm100TmaUmmaWarpSpecializedILi16ELi2ELi4ENS5_IJNS4_1CILi1EEENSA_ILi2EEESB_EEEEENS5_IJNSA_ILi128EEENSA_ILi64EEENSA_ILi32EEEEEENS_10bfloat16_tENS5_IJlSB_lEEESJ_SK_NS4_8TiledMMAINS4_8MMA_AtomIJNS4_20SM100_MMA_F16BF16_SSISJ_SJ_fLi128ELi64ELNS4_4UMMA5MajorE0ELSP_0ELNSO_7ScaleInE0ELSQ_0EEEEEENS4_6LayoutINS5_IJSB_SB_SB_EEENS5_IJNSA_ILi0EEESV_SV_EEEEENS5_IJNS4_10UnderscoreESY_SY_EEEEENS4_23SM90_TMA_LOAD_MULTICASTENS4_14ComposedLayoutINS4_7SwizzleILi2ELi4ELi3EEENS4_18smem_ptr_flag_bitsILi16EEENST_INS5_IJNSA_ILi8EEESH_EEENS5_IJSH_SB_EEEEEEEvNS4_8identityENS4_13SM90_TMA_LOADES1B_vS1C_EENS_8epilogue10collective18CollectiveEpilogueINS1F_23Sm100TmaWarpSpecializedILi3ELi2ELi32ELb1ELb0EEEJSI_NS5_IJNST_ISF_SB_EENST_ISH_SB_EEEEESJ_SK_SJ_SK_NS1F_6fusion15FusionCallbacksIS1J_NS1N_17LinearCombinationISJ_fSJ_fLNS_15FloatRoundStyleE2EEESI_S1M_JEEENS4_5SM1004TMEM4LOAD26SM100_TMEM_LOAD_32dp32b32xES1D_S1B_NS4_39AutoVectorizingCopyWithAssumedAlignmentILi128EEENS4_14SM90_TMA_STOREES1B_S1Y_S1Y_EEEvvEEEEvNT_6ParamsE --------------------------
	.section	.nv.constant0._ZN7cutlass13device_kernelINS_4gemm6kernel13GemmUniversalIN4cute5tupleIJiiiiEEENS1_10collective13CollectiveMmaINS1_35MainloopSm100TmaUmmaWarpSpecializedILi16ELi2ELi4ENS5_IJNS4_1CILi1EEENSA_ILi2EEESB_EEEEENS5_IJNSA_ILi128EEENSA_ILi64EEENSA_ILi32EEEEEENS_10bfloat16_tENS5_IJlSB_lEEESJ_SK_NS4_8TiledMMAINS4_8MMA_AtomIJNS4_20SM100_MMA_F16BF16_SSISJ_SJ_fLi128ELi64ELNS4_4UMMA5MajorE0ELSP_0ELNSO_7ScaleInE0ELSQ_0EEEEEENS4_6LayoutINS5_IJSB_SB_SB_EEENS5_IJNSA_ILi0EEESV_SV_EEEEENS5_IJNS4_10UnderscoreESY_SY_EEEEENS4_23SM90_TMA_LOAD_MULTICASTENS4_14ComposedLayoutINS4_7SwizzleILi2ELi4ELi3EEENS4_18smem_ptr_flag_bitsILi16EEENST_INS5_IJNSA_ILi8EEESH_EEENS5_IJSH_SB_EEEEEEEvNS4_8identityENS4_13SM90_TMA_LOADES1B_vS1C_EENS_8epilogue10collective18CollectiveEpilogueINS1F_23Sm100TmaWarpSpecializedILi3ELi2ELi32ELb1ELb0EEEJSI_NS5_IJNST_ISF_SB_EENST_ISH_SB_EEEEESJ_SK_SJ_SK_NS1F_6fusion15FusionCallbacksIS1J_NS1N_17LinearCombinationISJ_fSJ_fLNS_15FloatRoundStyleE2EEESI_S1M_JEEENS4_5SM1004TMEM4LOAD26SM100_TMEM_LOAD_32dp32b32xES1D_S1B_NS4_39AutoVectorizingCopyWithAssumedAlignmentILi128EEENS4_14SM90_TMA_STOREES1B_S1Y_S1Y_EEEvvEEEEvNT_6ParamsE,"a",@progbits
	.sectionflags	@""
	.align	4
.nv.constant0._ZN7cutlass13device_kernelINS_4gemm6kernel13GemmUniversalIN4cute5tupleIJiiiiEEENS1_10collective13CollectiveMmaINS1_35MainloopSm100TmaUmmaWarpSpecializedILi16ELi2ELi4ENS5_IJNS4_1CILi1EEENSA_ILi2EEESB_EEEEENS5_IJNSA_ILi128EEENSA_ILi64EEENSA_ILi32EEEEEENS_10bfloat16_tENS5_IJlSB_lEEESJ_SK_NS4_8TiledMMAINS4_8MMA_AtomIJNS4_20SM100_MMA_F16BF16_SSISJ_SJ_fLi128ELi64ELNS4_4UMMA5MajorE0ELSP_0ELNSO_7ScaleInE0ELSQ_0EEEEEENS4_6LayoutINS5_IJSB_SB_SB_EEENS5_IJNSA_ILi0EEESV_SV_EEEEENS5_IJNS4_10UnderscoreESY_SY_EEEEENS4_23SM90_TMA_LOAD_MULTICASTENS4_14ComposedLayoutINS4_7SwizzleILi2ELi4ELi3EEENS4_18smem_ptr_flag_bitsILi16EEENST_INS5_IJNSA_ILi8EEESH_EEENS5_IJSH_SB_EEEEEEEvNS4_8identityENS4_13SM90_TMA_LOADES1B_vS1C_EENS_8epilogue10collective18CollectiveEpilogueINS1F_23Sm100TmaWarpSpecializedILi3ELi2ELi32ELb1ELb0EEEJSI_NS5_IJNST_ISF_SB_EENST_ISH_SB_EEEEESJ_SK_SJ_SK_NS1F_6fusion15FusionCallbacksIS1J_NS1N_17LinearCombinationISJ_fSJ_fLNS_15FloatRoundStyleE2EEESI_S1M_JEEENS4_5SM1004TMEM4LOAD26SM100_TMEM_LOAD_32dp32b32xES1D_S1B_NS4_39AutoVectorizingCopyWithAssumedAlignmentILi128EEENS4_14SM90_TMA_STOREES1B_S1Y_S1Y_EEEvvEEEEvNT_6ParamsE:
	.zero		2944


//--------------------- SYMBOLS --------------------------

	.type		.nv.reservedSmem.offset0,@object
	.size		.nv.reservedSmem.offset0,0x4
	.type		.nv.reservedSmem.cap,@object
	.size		.nv.reservedSmem.cap,0x4
	.type		__assertfail,@function
